	.target	sm_90a

	.elftype	@"ET_EXEC"


//--------------------- .note.nv.tkinfo           --------------------------
	.section	.note.nv.tkinfo,"",@"SHT_NOTE"
	.sectionflags	@"SHF_NOTE_NV_TKINFO"
	.tkinfo
        /*0018*/ 	.word	0x00000002
        /*0030*/ 	.string	""
        /*0030*/ 	.string	"ptxas"
        /*0030*/ 	.string	"Cuda compilation tools, release 13.0, V13.0.88"
        /*0030*/ 	.string	"Build cuda_13.0.r13.0/compiler.36424714_0"
        /*0030*/ 	.string	"-arch sm_90a -m 64 "



//--------------------- .note.nv.cuinfo           --------------------------
	.section	.note.nv.cuinfo,"",@"SHT_NOTE"
	.sectionflags	@"SHF_NOTE_NV_CUINFO"
        /*0018*/ 	.short	0x0002
        /*001a*/ 	.short	0x005a
        /*001c*/ 	.short	0x0082
	.zero		2


//--------------------- .nv.info                  --------------------------
	.section	.nv.info,"",@"SHT_CUDA_INFO"
	.align	4


	//----- nvinfo : EIATTR_REGCOUNT
	.align		4
        /*0000*/ 	.byte	0x04, 0x2f
        /*0002*/ 	.short	(.L_15 - .L_14)
	.align		4
.L_14:
        /*0004*/ 	.word	index@(_ZN7cutlass13device_kernelINS_4gemm6kernel13GemmUniversalIN4cute5tupleIJiiiiEEENS1_10collective13CollectiveMmaINS1_34MainloopSm90TmaGmmaWarpSpecializedILi3ENS5_IJNS4_1CILi1EEESB_SB_EEENS1_32KernelTmaWarpSpecializedPingpongEEENS5_IJNSA_ILi64EEENSA_ILi128EEENSA_ILi32EEEEEENS_10tfloat32_tENS5_IJlSB_lEEESJ_SK_NS4_8TiledMMAINS4_8MMA_AtomIJNS4_4SM904GMMA30MMA_64x128x8_F32TF32TF32_SS_TNILNSO_7ScaleInE1ELSQ_1EEEEEENS4_6LayoutISC_NS5_IJNSA_ILi0EEESU_SU_EEEEENS5_IJNS4_10UnderscoreESX_SX_EEEEENS4_13SM90_TMA_LOADENS4_14ComposedLayoutINS4_7SwizzleILi3ELi4ELi3EEENS4_18smem_ptr_flag_bitsILi32EEENST_INS5_IJNSA_ILi8EEESH_EEENS5_IJSH_SB_EEEEEEEvNS4_8identityES10_S1A_vS1B_EENS_8epilogue10collective6detail29Sm90TmaWarpSpecializedAdapterINS1E_15DefaultEpilogueISJ_SK_SK_NS1D_6thread17LinearCombinationISJ_Li1EffLNS1I_9ScaleType4KindE0ELNS_15FloatRoundStyleE2ESJ_EENS1_15EpilogueDefaultEEEEEvvEEEEvNT_6ParamsE)
        /*0008*/ 	.word	0x000000a8


	//----- nvinfo : EIATTR_FRAME_SIZE
	.align		4
.L_15:
        /*000c*/ 	.byte	0x04, 0x11
        /*000e*/ 	.short	(.L_17 - .L_16)
	.align		4
.L_16:
        /*0010*/ 	.word	index@(_ZN7cutlass13device_kernelINS_4gemm6kernel13GemmUniversalIN4cute5tupleIJiiiiEEENS1_10collective13CollectiveMmaINS1_34MainloopSm90TmaGmmaWarpSpecializedILi3ENS5_IJNS4_1CILi1EEESB_SB_EEENS1_32KernelTmaWarpSpecializedPingpongEEENS5_IJNSA_ILi64EEENSA_ILi128EEENSA_ILi32EEEEEENS_10tfloat32_tENS5_IJlSB_lEEESJ_SK_NS4_8TiledMMAINS4_8MMA_AtomIJNS4_4SM904GMMA30MMA_64x128x8_F32TF32TF32_SS_TNILNSO_7ScaleInE1ELSQ_1EEEEEENS4_6LayoutISC_NS5_IJNSA_ILi0EEESU_SU_EEEEENS5_IJNS4_10UnderscoreESX_SX_EEEEENS4_13SM90_TMA_LOADENS4_14ComposedLayoutINS4_7SwizzleILi3ELi4ELi3EEENS4_18smem_ptr_flag_bitsILi32EEENST_INS5_IJNSA_ILi8EEESH_EEENS5_IJSH_SB_EEEEEEEvNS4_8identityES10_S1A_vS1B_EENS_8epilogue10collective6detail29Sm90TmaWarpSpecializedAdapterINS1E_15DefaultEpilogueISJ_SK_SK_NS1D_6thread17LinearCombinationISJ_Li1EffLNS1I_9ScaleType4KindE0ELNS_15FloatRoundStyleE2ESJ_EENS1_15EpilogueDefaultEEEEEvvEEEEvNT_6ParamsE)
        /*0014*/ 	.word	0x00000008


	//----- nvinfo : EIATTR_MIN_STACK_SIZE
	.align		4
.L_17:
        /*0018*/ 	.byte	0x04, 0x12
        /*001a*/ 	.short	(.L_19 - .L_18)
	.align		4
.L_18:
        /*001c*/ 	.word	index@(_ZN7cutlass13device_kernelINS_4gemm6kernel13GemmUniversalIN4cute5tupleIJiiiiEEENS1_10collective13CollectiveMmaINS1_34MainloopSm90TmaGmmaWarpSpecializedILi3ENS5_IJNS4_1CILi1EEESB_SB_EEENS1_32KernelTmaWarpSpecializedPingpongEEENS5_IJNSA_ILi64EEENSA_ILi128EEENSA_ILi32EEEEEENS_10tfloat32_tENS5_IJlSB_lEEESJ_SK_NS4_8TiledMMAINS4_8MMA_AtomIJNS4_4SM904GMMA30MMA_64x128x8_F32TF32TF32_SS_TNILNSO_7ScaleInE1ELSQ_1EEEEEENS4_6LayoutISC_NS5_IJNSA_ILi0EEESU_SU_EEEEENS5_IJNS4_10UnderscoreESX_SX_EEEEENS4_13SM90_TMA_LOADENS4_14ComposedLayoutINS4_7SwizzleILi3ELi4ELi3EEENS4_18smem_ptr_flag_bitsILi32EEENST_INS5_IJNSA_ILi8EEESH_EEENS5_IJSH_SB_EEEEEEEvNS4_8identityES10_S1A_vS1B_EENS_8epilogue10collective6detail29Sm90TmaWarpSpecializedAdapterINS1E_15DefaultEpilogueISJ_SK_SK_NS1D_6thread17LinearCombinationISJ_Li1EffLNS1I_9ScaleType4KindE0ELNS_15FloatRoundStyleE2ESJ_EENS1_15EpilogueDefaultEEEEEvvEEEEvNT_6ParamsE)
        /*0020*/ 	.word	0x00000008
.L_19:


//--------------------- .nv.compat                --------------------------
	.section	.nv.compat,"",@"SHT_CUDA_COMPAT_INFO"
	.align	4
        /*0000*/ 	.byte	0x02, 0x09, 0x01, 0x00, 0x02, 0x02, 0x04, 0x00, 0x02, 0x05, 0x05, 0x00, 0x03, 0x07, 0x01, 0x01
        /*0010*/ 	.byte	0x02, 0x03, 0x01, 0x00, 0x02, 0x06, 0x01, 0x00, 0x04, 0x0b, 0x08, 0x00, 0x00, 0x00, 0x00, 0x00
        /*0020*/ 	.byte	0x00, 0x00, 0x00, 0x00


//--------------------- .nv.info._ZN7cutlass13device_kernelINS_4gemm6kernel13GemmUniversalIN4cute5tupleIJiiiiEEENS1_10collective13CollectiveMmaINS1_34MainloopSm90TmaGmmaWarpSpecializedILi3ENS5_IJNS4_1CILi1EEESB_SB_EEENS1_32KernelTmaWarpSpecializedPingpongEEENS5_IJNSA_ILi64EEENSA_ILi128EEENSA_ILi32EEEEEENS_10tfloat32_tENS5_IJlSB_lEEESJ_SK_NS4_8TiledMMAINS4_8MMA_AtomIJNS4_4SM904GMMA30MMA_64x128x8_F32TF32TF32_SS_TNILNSO_7ScaleInE1ELSQ_1EEEEEENS4_6LayoutISC_NS5_IJNSA_ILi0EEESU_SU_EEEEENS5_IJNS4_10UnderscoreESX_SX_EEEEENS4_13SM90_TMA_LOADENS4_14ComposedLayoutINS4_7SwizzleILi3ELi4ELi3EEENS4_18smem_ptr_flag_bitsILi32EEENST_INS5_IJNSA_ILi8EEESH_EEENS5_IJSH_SB_EEEEEEEvNS4_8identityES10_S1A_vS1B_EENS_8epilogue10collective6detail29Sm90TmaWarpSpecializedAdapterINS1E_15DefaultEpilogueISJ_SK_SK_NS1D_6thread17LinearCombinationISJ_Li1EffLNS1I_9ScaleType4KindE0ELNS_15FloatRoundStyleE2ESJ_EENS1_15EpilogueDefaultEEEEEvvEEEEvNT_6ParamsE --------------------------
	.section	.nv.info._ZN7cutlass13device_kernelINS_4gemm6kernel13GemmUniversalIN4cute5tupleIJiiiiEEENS1_10collective13CollectiveMmaINS1_34MainloopSm90TmaGmmaWarpSpecializedILi3ENS5_IJNS4_1CILi1EEESB_SB_EEENS1_32KernelTmaWarpSpecializedPingpongEEENS5_IJNSA_ILi64EEENSA_ILi128EEENSA_ILi32EEEEEENS_10tfloat32_tENS5_IJlSB_lEEESJ_SK_NS4_8TiledMMAINS4_8MMA_AtomIJNS4_4SM904GMMA30MMA_64x128x8_F32TF32TF32_SS_TNILNSO_7ScaleInE1ELSQ_1EEEEEENS4_6LayoutISC_NS5_IJNSA_ILi0EEESU_SU_EEEEENS5_IJNS4_10UnderscoreESX_SX_EEEEENS4_13SM90_TMA_LOADENS4_14ComposedLayoutINS4_7SwizzleILi3ELi4ELi3EEENS4_18smem_ptr_flag_bitsILi32EEENST_INS5_IJNSA_ILi8EEESH_EEENS5_IJSH_SB_EEEEEEEvNS4_8identityES10_S1A_vS1B_EENS_8epilogue10collective6detail29Sm90TmaWarpSpecializedAdapterINS1E_15DefaultEpilogueISJ_SK_SK_NS1D_6thread17LinearCombinationISJ_Li1EffLNS1I_9ScaleType4KindE0ELNS_15FloatRoundStyleE2ESJ_EENS1_15EpilogueDefaultEEEEEvvEEEEvNT_6ParamsE,"",@"SHT_CUDA_INFO"
	.sectionflags	@""
	.align	4


	//----- nvinfo : EIATTR_CUDA_API_VERSION
	.align		4
        /*0000*/ 	.byte	0x04, 0x37
        /*0002*/ 	.short	(.L_21 - .L_20)
.L_20:
        /*0004*/ 	.word	0x00000082


	//----- nvinfo : EIATTR_KPARAM_INFO
	.align		4
.L_21:
        /*0008*/ 	.byte	0x04, 0x17
        /*000a*/ 	.short	(.L_23 - .L_22)
.L_22:
        /*000c*/ 	.word	0x00000000
        /*0010*/ 	.short	0x0000
        /*0012*/ 	.short	0x0070
        /*0014*/ 	.byte	0x00, 0xf0, 0x01, 0x10


	//----- nvinfo : EIATTR_SPARSE_MMA_MASK
	.align		4
.L_23:
        /*0018*/ 	.byte	0x03, 0x50
        /*001a*/ 	.short	0x0000


	//----- nvinfo : EIATTR_MAXREG_COUNT
	.align		4
        /*001c*/ 	.byte	0x03, 0x1b
        /*001e*/ 	.short	0x00a8


	//----- nvinfo : EIATTR_NUM_BARRIERS
	.align		4
        /*0020*/ 	.byte	0x02, 0x4c
        /*0022*/ 	.byte	0x01
	.zero		1


	//----- nvinfo : EIATTR_EXTERNS
	.align		4
        /*0024*/ 	.byte	0x04, 0x0f
        /*0026*/ 	.short	(.L_25 - .L_24)


	//   ....[0]....
	.align		4
.L_24:
        /*0028*/ 	.word	index@(__assertfail)


	//----- nvinfo : EIATTR_ANNOTATIONS
	.align		4
.L_25:
        /*002c*/ 	.byte	0x04, 0x55
        /*002e*/ 	.short	(.L_27 - .L_26)


	//   ....[0]....
.L_26:
        /*0030*/ 	.word	0x00000001
        /*0034*/ 	.byte	0xb0, 0x0a, 0x00, 0x00, 0x01, 0x00, 0x00, 0x00, 0xd0, 0x11, 0x00, 0x00, 0x01, 0x00, 0x00, 0x00
        /*0044*/ 	.byte	0x90, 0x60, 0x00, 0x00, 0x01, 0x00, 0x00, 0x00, 0x50, 0x6c, 0x00, 0x00


	//----- nvinfo : EIATTR_MERCURY_ISA_VERSION
	.align		4
.L_27:
        /*0050*/ 	.byte	0x03, 0x5f
        /*0052*/ 	.short	0x0101


	//----- nvinfo : EIATTR_INT_WARP_WIDE_INSTR_OFFSETS
	.align		4
        /*0054*/ 	.byte	0x04, 0x31
        /*0056*/ 	.short	(.L_29 - .L_28)


	//   ....[0]....
.L_28:
        /*0058*/ 	.word	0x000003d0


	//   ....[1]....
        /*005c*/ 	.word	0x000003f0


	//   ....[2]....
        /*0060*/ 	.word	0x00000470


	//   ....[3]....
        /*0064*/ 	.word	0x00000480


	//   ....[4]....
        /*0068*/ 	.word	0x00000490


	//   ....[5]....
        /*006c*/ 	.word	0x000004b0


	//   ....[6]....
        /*0070*/ 	.word	0x00000540


	//   ....[7]....
        /*0074*/ 	.word	0x00000560


	//----- nvinfo : EIATTR_COOP_GROUP_MASK_REGIDS
	.align		4
.L_29:
        /*0078*/ 	.byte	0x04, 0x29
        /*007a*/ 	.short	(.L_31 - .L_30)


	//   ....[0]....
.L_30:
        /*007c*/ 	.word	0xffffffff


	//   ....[1]....
        /*0080*/ 	.word	0xffffffff


	//   ....[2]....
        /*0084*/ 	.word	0xffffffff


	//   ....[3]....
        /*0088*/ 	.word	0xffffffff


	//   ....[4]....
        /*008c*/ 	.word	0xffffffff


	//   ....[5]....
        /*0090*/ 	.word	0xffffffff


	//----- nvinfo : EIATTR_COOP_GROUP_INSTR_OFFSETS
	.align		4
.L_31:
        /*0094*/ 	.byte	0x04, 0x28
        /*0096*/ 	.short	(.L_33 - .L_32)


	//   ....[0]....
.L_32:
        /*0098*/ 	.word	0x00000070


	//   ....[1]....
        /*009c*/ 	.word	0x00000080


	//   ....[2]....
        /*00a0*/ 	.word	0x00000140


	//   ....[3]....
        /*00a4*/ 	.word	0x000002b0


	//   ....[4]....
        /*00a8*/ 	.word	0x000002f0


	//   ....[5]....
        /*00ac*/ 	.word	0x00000330


	//----- nvinfo : EIATTR_REG_RECONFIG
	.align		4
.L_33:
        /*00b0*/ 	.byte	0x01, 0x54
	.zero		2


	//----- nvinfo : EIATTR_SYSCALL_OFFSETS
	.align		4
        /*00b4*/ 	.byte	0x04, 0x46
        /*00b6*/ 	.short	(.L_35 - .L_34)


	//   ....[0]....
.L_34:
        /*00b8*/ 	.word	0x00001650


	//----- nvinfo : EIATTR_MBARRIER_INSTR_OFFSETS
	.align		4
.L_35:
        /*00bc*/ 	.byte	0x04, 0x39
        /*00be*/ 	.short	(.L_37 - .L_36)


	//   ....[0]....
.L_36:
        /*00c0*/ 	.word	0x00000240
        /*00c4*/ 	.word	0x000000ff
        /*00c8*/ 	.word	0x00000000
        /*00cc*/ 	.short	0x0100
        /*00ce*/ 	.byte	0x08
	.zero		1


	//   ....[1]....
        /*00d0*/ 	.word	0x00000250
        /*00d4*/ 	.word	0x000000ff
        /*00d8*/ 	.word	0x00000018
        /*00dc*/ 	.short	0x0100
        /*00de*/ 	.byte	0x08
	.zero		1


	//   ....[2]....
        /*00e0*/ 	.word	0x00000260
        /*00e4*/ 	.word	0x000000ff
        /*00e8*/ 	.word	0x00000008
        /*00ec*/ 	.short	0x0100
        /*00ee*/ 	.byte	0x08
	.zero		1


	//   ....[3]....
        /*00f0*/ 	.word	0x00000270
        /*00f4*/ 	.word	0x000000ff
        /*00f8*/ 	.word	0x00000020
        /*00fc*/ 	.short	0x0100
        /*00fe*/ 	.byte	0x08
	.zero		1


	//   ....[4]....
        /*0100*/ 	.word	0x00000280
        /*0104*/ 	.word	0x000000ff
        /*0108*/ 	.word	0x00000010
        /*010c*/ 	.short	0x0100
        /*010e*/ 	.byte	0x08
	.zero		1


	//   ....[5]....
        /*0110*/ 	.word	0x00000290
        /*0114*/ 	.word	0x000000ff
        /*0118*/ 	.word	0x00000028
        /*011c*/ 	.short	0x0100
        /*011e*/ 	.byte	0x08
	.zero		1


	//   ....[6]....
        /*0120*/ 	.word	0x000005a0
        /*0124*/ 	.word	0x000000ff
        /*0128*/ 	.word	0x00000060
        /*012c*/ 	.short	0x0100
        /*012e*/ 	.byte	0x08
	.zero		1


	//   ....[7]....
        /*0130*/ 	.word	0x00000610
        /*0134*/ 	.word	0x000000ff
        /*0138*/ 	.word	0x00000068
        /*013c*/ 	.short	0x0100
        /*013e*/ 	.byte	0x08
	.zero		1


	//   ....[8]....
        /*0140*/ 	.word	0x00000630
        /*0144*/ 	.word	0x000000ff
        /*0148*/ 	.word	0x00000040
        /*014c*/ 	.short	0x0100
        /*014e*/ 	.byte	0x09
	.zero		1


	//   ....[9]....
        /*0150*/ 	.word	0x00000640
        /*0154*/ 	.word	0x000000ff
        /*0158*/ 	.word	0x00000048
        /*015c*/ 	.short	0x0100
        /*015e*/ 	.byte	0x09
	.zero		1


	//   ....[10]....
        /*0160*/ 	.word	0x00000650
        /*0164*/ 	.word	0x000000ff
        /*0168*/ 	.word	0x00000050
        /*016c*/ 	.short	0x0100
        /*016e*/ 	.byte	0x09
	.zero		1


	//   ....[11]....
        /*0170*/ 	.word	0x00000660
        /*0174*/ 	.word	0x000000ff
        /*0178*/ 	.word	0x00000058
        /*017c*/ 	.short	0x0100
        /*017e*/ 	.byte	0x09
	.zero		1


	//   ....[12]....
        /*0180*/ 	.word	0x00001510
        /*0184*/ 	.word	0x000000ff
        /*0188*/ 	.word	0xfffffff8
        /*018c*/ 	.short	0x010a
        /*018e*/ 	.byte	0x2b
	.zero		1


	//   ....[13]....
        /*0190*/ 	.word	0x000016d0
        /*0194*/ 	.word	0x00000003
        /*0198*/ 	.word	0x00000000
        /*019c*/ 	.short	0x010a
        /*019e*/ 	.byte	0x3f
	.zero		1


	//   ....[14]....
        /*01a0*/ 	.word	0x00001730
        /*01a4*/ 	.word	0x00000003
        /*01a8*/ 	.word	0x00000000
        /*01ac*/ 	.short	0x010a
        /*01ae*/ 	.byte	0x3f
	.zero		1


	//   ....[15]....
        /*01b0*/ 	.word	0x00001a90
        /*01b4*/ 	.word	0x000000ff
        /*01b8*/ 	.word	0x00000000
        /*01bc*/ 	.short	0x010a
        /*01be*/ 	.byte	0x04
	.zero		1


	//   ....[16]....
        /*01c0*/ 	.word	0x00001ad0
        /*01c4*/ 	.word	0x000000ff
        /*01c8*/ 	.word	0x00000000
        /*01cc*/ 	.short	0x010a
        /*01ce*/ 	.byte	0x04
	.zero		1


	//   ....[17]....
        /*01d0*/ 	.word	0x00001d30
        /*01d4*/ 	.word	0x000000ff
        /*01d8*/ 	.word	0x00000000
        /*01dc*/ 	.short	0x0101
        /*01de*/ 	.byte	0x04
	.zero		1


	//   ....[18]....
        /*01e0*/ 	.word	0x00001e30
        /*01e4*/ 	.word	0x00000003
        /*01e8*/ 	.word	0x00000000
        /*01ec*/ 	.short	0x0101
        /*01ee*/ 	.byte	0x2e
	.zero		1


	//   ....[19]....
        /*01f0*/ 	.word	0x00001f00
        /*01f4*/ 	.word	0x000000ff
        /*01f8*/ 	.word	0x00000000
        /*01fc*/ 	.short	0x0101
        /*01fe*/ 	.byte	0x06
	.zero		1


	//   ....[20]....
        /*0200*/ 	.word	0x00001f70
        /*0204*/ 	.word	0x000000ff
        /*0208*/ 	.word	0x00000008
        /*020c*/ 	.short	0x010a
        /*020e*/ 	.byte	0x2b
	.zero		1


	//   ....[21]....
        /*0210*/ 	.word	0x000060d0
        /*0214*/ 	.word	0x00000000
        /*0218*/ 	.word	0x00000000
        /*021c*/ 	.short	0x0101
        /*021e*/ 	.byte	0x2e
	.zero		1


	//   ....[22]....
        /*0220*/ 	.word	0x000069c0
        /*0224*/ 	.word	0x0000000b
        /*0228*/ 	.word	0x00000018
        /*022c*/ 	.short	0x010a
        /*022e*/ 	.byte	0x3f
	.zero		1


	//   ....[23]....
        /*0230*/ 	.word	0x00006d80
        /*0234*/ 	.word	0x00000006
        /*0238*/ 	.word	0x00000068
        /*023c*/ 	.short	0x0101
        /*023e*/ 	.byte	0x3f
	.zero		1


	//   ....[24]....
        /*0240*/ 	.word	0x000074a0
        /*0244*/ 	.word	0x00000007
        /*0248*/ 	.word	0x00000000
        /*024c*/ 	.short	0x010a
        /*024e*/ 	.byte	0x3f
	.zero		1


	//   ....[25]....
        /*0250*/ 	.word	0x00007520
        /*0254*/ 	.word	0x00000004
        /*0258*/ 	.word	0x00000000
        /*025c*/ 	.short	0x010a
        /*025e*/ 	.byte	0x3f
	.zero		1


	//   ....[26]....
        /*0260*/ 	.word	0x000075b0
        /*0264*/ 	.word	0x00000005
        /*0268*/ 	.word	0x00000000
        /*026c*/ 	.short	0x010a
        /*026e*/ 	.byte	0x3f
	.zero		1


	//   ....[27]....
        /*0270*/ 	.word	0x00007620
        /*0274*/ 	.word	0x00000003
        /*0278*/ 	.word	0xfffffff8
        /*027c*/ 	.short	0x010a
        /*027e*/ 	.byte	0x3f
	.zero		1


	//   ....[28]....
        /*0280*/ 	.word	0x00007670
        /*0284*/ 	.word	0x00000003
        /*0288*/ 	.word	0x00000000
        /*028c*/ 	.short	0x010a
        /*028e*/ 	.byte	0x3f
	.zero		1


	//   ....[29]....
        /*0290*/ 	.word	0x000076d0
        /*0294*/ 	.word	0x00000004
        /*0298*/ 	.word	0x00000000
        /*029c*/ 	.short	0x010a
        /*029e*/ 	.byte	0x3f
	.zero		1


	//   ....[30]....
        /*02a0*/ 	.word	0x00007730
        /*02a4*/ 	.word	0x00000003
        /*02a8*/ 	.word	0x00000008
        /*02ac*/ 	.short	0x010a
        /*02ae*/ 	.byte	0x3f
	.zero		1


	//   ....[31]....
        /*02b0*/ 	.word	0x00007800
        /*02b4*/ 	.word	0x0000000b
        /*02b8*/ 	.word	0x00000018
        /*02bc*/ 	.short	0x010a
        /*02be*/ 	.byte	0x3f
	.zero		1


	//   ....[32]....
        /*02c0*/ 	.word	0x000078d0
        /*02c4*/ 	.word	0x00000007
        /*02c8*/ 	.word	0x00000000
        /*02cc*/ 	.short	0x010a
        /*02ce*/ 	.byte	0x3f
	.zero		1


	//   ....[33]....
        /*02d0*/ 	.word	0x00007920
        /*02d4*/ 	.word	0x00000004
        /*02d8*/ 	.word	0x00000000
        /*02dc*/ 	.short	0x010a
        /*02de*/ 	.byte	0x3f
	.zero		1


	//----- nvinfo : EIATTR_NUM_MBARRIERS
	.align		4
.L_37:
        /*02e0*/ 	.byte	0x03, 0x38
        /*02e2*/ 	.short	0x000c


	//----- nvinfo : EIATTR_EXIT_INSTR_OFFSETS
	.align		4
        /*02e4*/ 	.byte	0x04, 0x1c
        /*02e6*/ 	.short	(.L_39 - .L_38)


	//   ....[0]....
.L_38:
        /*02e8*/ 	.word	0x00001160


	//   ....[1]....
        /*02ec*/ 	.word	0x000011c0


	//   ....[2]....
        /*02f0*/ 	.word	0x000066f0


	//   ....[3]....
        /*02f4*/ 	.word	0x00006720


	//   ....[4]....
        /*02f8*/ 	.word	0x00007600


	//----- nvinfo : EIATTR_MAX_THREADS
	.align		4
.L_39:
        /*02fc*/ 	.byte	0x04, 0x05
        /*02fe*/ 	.short	(.L_41 - .L_40)
.L_40:
        /*0300*/ 	.word	0x00000180
        /*0304*/ 	.word	0x00000001
        /*0308*/ 	.word	0x00000001


	//----- nvinfo : EIATTR_CRS_STACK_SIZE
	.align		4
.L_41:
        /*030c*/ 	.byte	0x04, 0x1e
        /*030e*/ 	.short	(.L_43 - .L_42)
.L_42:
        /*0310*/ 	.word	0x00000000


	//----- nvinfo : EIATTR_CBANK_PARAM_SIZE
	.align		4
.L_43:
        /*0314*/ 	.byte	0x03, 0x19
        /*0316*/ 	.short	0x0470


	//----- nvinfo : EIATTR_PARAM_CBANK
	.align		4
        /*0318*/ 	.byte	0x04, 0x0a
        /*031a*/ 	.short	(.L_45 - .L_44)
	.align		4
.L_44:
        /*031c*/ 	.word	index@(.nv.constant0._ZN7cutlass13device_kernelINS_4gemm6kernel13GemmUniversalIN4cute5tupleIJiiiiEEENS1_10collective13CollectiveMmaINS1_34MainloopSm90TmaGmmaWarpSpecializedILi3ENS5_IJNS4_1CILi1EEESB_SB_EEENS1_32KernelTmaWarpSpecializedPingpongEEENS5_IJNSA_ILi64EEENSA_ILi128EEENSA_ILi32EEEEEENS_10tfloat32_tENS5_IJlSB_lEEESJ_SK_NS4_8TiledMMAINS4_8MMA_AtomIJNS4_4SM904GMMA30MMA_64x128x8_F32TF32TF32_SS_TNILNSO_7ScaleInE1ELSQ_1EEEEEENS4_6LayoutISC_NS5_IJNSA_ILi0EEESU_SU_EEEEENS5_IJNS4_10UnderscoreESX_SX_EEEEENS4_13SM90_TMA_LOADENS4_14ComposedLayoutINS4_7SwizzleILi3ELi4ELi3EEENS4_18smem_ptr_flag_bitsILi32EEENST_INS5_IJNSA_ILi8EEESH_EEENS5_IJSH_SB_EEEEEEEvNS4_8identityES10_S1A_vS1B_EENS_8epilogue10collective6detail29Sm90TmaWarpSpecializedAdapterINS1E_15DefaultEpilogueISJ_SK_SK_NS1D_6thread17LinearCombinationISJ_Li1EffLNS1I_9ScaleType4KindE0ELNS_15FloatRoundStyleE2ESJ_EENS1_15EpilogueDefaultEEEEEvvEEEEvNT_6ParamsE)
        /*0320*/ 	.short	0x0210
        /*0322*/ 	.short	0x0470


	//----- nvinfo : EIATTR_SW_WAR
	.align		4
.L_45:
        /*0324*/ 	.byte	0x04, 0x36
        /*0326*/ 	.short	(.L_47 - .L_46)
.L_46:
        /*0328*/ 	.word	0x00000008
.L_47:


//--------------------- .nv.callgraph             --------------------------
	.section	.nv.callgraph,"",@"SHT_CUDA_CALLGRAPH"
	.align	4
	.sectionentsize	8
	.align		4
        /*0000*/ 	.word	0x00000000
	.align		4
        /*0004*/ 	.word	0xffffffff
	.align		4
        /*0008*/ 	.word	index@(_ZN7cutlass13device_kernelINS_4gemm6kernel13GemmUniversalIN4cute5tupleIJiiiiEEENS1_10collective13CollectiveMmaINS1_34MainloopSm90TmaGmmaWarpSpecializedILi3ENS5_IJNS4_1CILi1EEESB_SB_EEENS1_32KernelTmaWarpSpecializedPingpongEEENS5_IJNSA_ILi64EEENSA_ILi128EEENSA_ILi32EEEEEENS_10tfloat32_tENS5_IJlSB_lEEESJ_SK_NS4_8TiledMMAINS4_8MMA_AtomIJNS4_4SM904GMMA30MMA_64x128x8_F32TF32TF32_SS_TNILNSO_7ScaleInE1ELSQ_1EEEEEENS4_6LayoutISC_NS5_IJNSA_ILi0EEESU_SU_EEEEENS5_IJNS4_10UnderscoreESX_SX_EEEEENS4_13SM90_TMA_LOADENS4_14ComposedLayoutINS4_7SwizzleILi3ELi4ELi3EEENS4_18smem_ptr_flag_bitsILi32EEENST_INS5_IJNSA_ILi8EEESH_EEENS5_IJSH_SB_EEEEEEEvNS4_8identityES10_S1A_vS1B_EENS_8epilogue10collective6detail29Sm90TmaWarpSpecializedAdapterINS1E_15DefaultEpilogueISJ_SK_SK_NS1D_6thread17LinearCombinationISJ_Li1EffLNS1I_9ScaleType4KindE0ELNS_15FloatRoundStyleE2ESJ_EENS1_15EpilogueDefaultEEEEEvvEEEEvNT_6ParamsE)
	.align		4
        /*000c*/ 	.word	index@(__assertfail)
	.align		4
        /*0010*/ 	.word	0x00000000
	.align		4
        /*0014*/ 	.word	0xfffffffe
	.align		4
        /*0018*/ 	.word	0x00000000
	.align		4
        /*001c*/ 	.word	0xfffffffd
	.align		4
        /*0020*/ 	.word	0x00000000
	.align		4
        /*0024*/ 	.word	0xfffffffc


//--------------------- .nv.constant4             --------------------------
	.section	.nv.constant4,"a",@progbits
	.align	8
	.align		8
.nv.constant4:
        /*0000*/ 	.dword	__assertfail
	.align		8
        /*0008*/ 	.dword	__unnamed_1
	.align		8
        /*0010*/ 	.dword	_ZN40_INTERNAL_42e81f3b_4_k_cu_5a4d4c0a_205484cuda3std3__45__cpo5beginE
	.align		8
        /*0018*/ 	.dword	_ZN40_INTERNAL_42e81f3b_4_k_cu_5a4d4c0a_205484cuda3std3__45__cpo3endE
	.align		8
        /*0020*/ 	.dword	_ZN40_INTERNAL_42e81f3b_4_k_cu_5a4d4c0a_205484cuda3std3__45__cpo6cbeginE
	.align		8
        /*0028*/ 	.dword	_ZN40_INTERNAL_42e81f3b_4_k_cu_5a4d4c0a_205484cuda3std3__45__cpo4cendE
	.align		8
        /*0030*/ 	.dword	_ZN40_INTERNAL_42e81f3b_4_k_cu_5a4d4c0a_205484cuda3std3__442_GLOBAL__N__42e81f3b_4_k_cu_5a4d4c0a_205486ignoreE
	.align		8
        /*0038*/ 	.dword	_ZN40_INTERNAL_42e81f3b_4_k_cu_5a4d4c0a_205484cuda3std3__419piecewise_constructE
	.align		8
        /*0040*/ 	.dword	_ZN40_INTERNAL_42e81f3b_4_k_cu_5a4d4c0a_205484cuda3std3__48in_placeE
	.align		8
        /*0048*/ 	.dword	_ZN40_INTERNAL_42e81f3b_4_k_cu_5a4d4c0a_205484cuda3std6ranges3__45__cpo4swapE
	.align		8
        /*0050*/ 	.dword	_ZN40_INTERNAL_42e81f3b_4_k_cu_5a4d4c0a_205484cuda3std6ranges3__45__cpo9iter_moveE
	.align		8
        /*0058*/ 	.dword	_ZN40_INTERNAL_42e81f3b_4_k_cu_5a4d4c0a_205484cute7productE
	.align		8
        /*0060*/ 	.dword	_ZN40_INTERNAL_42e81f3b_4_k_cu_5a4d4c0a_205484cute1_E
	.align		8
        /*0068*/ 	.dword	$str$22
	.align		8
        /*0070*/ 	.dword	$str$23


//--------------------- .text._ZN7cutlass13device_kernelINS_4gemm6kernel13GemmUniversalIN4cute5tupleIJiiiiEEENS1_10collective13CollectiveMmaINS1_34MainloopSm90TmaGmmaWarpSpecializedILi3ENS5_IJNS4_1CILi1EEESB_SB_EEENS1_32KernelTmaWarpSpecializedPingpongEEENS5_IJNSA_ILi64EEENSA_ILi128EEENSA_ILi32EEEEEENS_10tfloat32_tENS5_IJlSB_lEEESJ_SK_NS4_8TiledMMAINS4_8MMA_AtomIJNS4_4SM904GMMA30MMA_64x128x8_F32TF32TF32_SS_TNILNSO_7ScaleInE1ELSQ_1EEEEEENS4_6LayoutISC_NS5_IJNSA_ILi0EEESU_SU_EEEEENS5_IJNS4_10UnderscoreESX_SX_EEEEENS4_13SM90_TMA_LOADENS4_14ComposedLayoutINS4_7SwizzleILi3ELi4ELi3EEENS4_18smem_ptr_flag_bitsILi32EEENST_INS5_IJNSA_ILi8EEESH_EEENS5_IJSH_SB_EEEEEEEvNS4_8identityES10_S1A_vS1B_EENS_8epilogue10collective6detail29Sm90TmaWarpSpecializedAdapterINS1E_15DefaultEpilogueISJ_SK_SK_NS1D_6thread17LinearCombinationISJ_Li1EffLNS1I_9ScaleType4KindE0ELNS_15FloatRoundStyleE2ESJ_EENS1_15EpilogueDefaultEEEEEvvEEEEvNT_6ParamsE --------------------------
	.section	.text._ZN7cutlass13device_kernelINS_4gemm6kernel13GemmUniversalIN4cute5tupleIJiiiiEEENS1_10collective13CollectiveMmaINS1_34MainloopSm90TmaGmmaWarpSpecializedILi3ENS5_IJNS4_1CILi1EEESB_SB_EEENS1_32KernelTmaWarpSpecializedPingpongEEENS5_IJNSA_ILi64EEENSA_ILi128EEENSA_ILi32EEEEEENS_10tfloat32_tENS5_IJlSB_lEEESJ_SK_NS4_8TiledMMAINS4_8MMA_AtomIJNS4_4SM904GMMA30MMA_64x128x8_F32TF32TF32_SS_TNILNSO_7ScaleInE1ELSQ_1EEEEEENS4_6LayoutISC_NS5_IJNSA_ILi0EEESU_SU_EEEEENS5_IJNS4_10UnderscoreESX_SX_EEEEENS4_13SM90_TMA_LOADENS4_14ComposedLayoutINS4_7SwizzleILi3ELi4ELi3EEENS4_18smem_ptr_flag_bitsILi32EEENST_INS5_IJNSA_ILi8EEESH_EEENS5_IJSH_SB_EEEEEEEvNS4_8identityES10_S1A_vS1B_EENS_8epilogue10collective6detail29Sm90TmaWarpSpecializedAdapterINS1E_15DefaultEpilogueISJ_SK_SK_NS1D_6thread17LinearCombinationISJ_Li1EffLNS1I_9ScaleType4KindE0ELNS_15FloatRoundStyleE2ESJ_EENS1_15EpilogueDefaultEEEEEvvEEEEvNT_6ParamsE,"ax",@progbits
	.align	128
.text._ZN7cutlass13device_kernelINS_4gemm6kernel13GemmUniversalIN4cute5tupleIJiiiiEEENS1_10collective13CollectiveMmaINS1_34MainloopSm90TmaGmmaWarpSpecializedILi3ENS5_IJNS4_1CILi1EEESB_SB_EEENS1_32KernelTmaWarpSpecializedPingpongEEENS5_IJNSA_ILi64EEENSA_ILi128EEENSA_ILi32EEEEEENS_10tfloat32_tENS5_IJlSB_lEEESJ_SK_NS4_8TiledMMAINS4_8MMA_AtomIJNS4_4SM904GMMA30MMA_64x128x8_F32TF32TF32_SS_TNILNSO_7ScaleInE1ELSQ_1EEEEEENS4_6LayoutISC_NS5_IJNSA_ILi0EEESU_SU_EEEEENS5_IJNS4_10UnderscoreESX_SX_EEEEENS4_13SM90_TMA_LOADENS4_14ComposedLayoutINS4_7SwizzleILi3ELi4ELi3EEENS4_18smem_ptr_flag_bitsILi32EEENST_INS5_IJNSA_ILi8EEESH_EEENS5_IJSH_SB_EEEEEEEvNS4_8identityES10_S1A_vS1B_EENS_8epilogue10collective6detail29Sm90TmaWarpSpecializedAdapterINS1E_15DefaultEpilogueISJ_SK_SK_NS1D_6thread17LinearCombinationISJ_Li1EffLNS1I_9ScaleType4KindE0ELNS_15FloatRoundStyleE2ESJ_EENS1_15EpilogueDefaultEEEEEvvEEEEvNT_6ParamsE:
        .type           _ZN7cutlass13device_kernelINS_4gemm6kernel13GemmUniversalIN4cute5tupleIJiiiiEEENS1_10collective13CollectiveMmaINS1_34MainloopSm90TmaGmmaWarpSpecializedILi3ENS5_IJNS4_1CILi1EEESB_SB_EEENS1_32KernelTmaWarpSpecializedPingpongEEENS5_IJNSA_ILi64EEENSA_ILi128EEENSA_ILi32EEEEEENS_10tfloat32_tENS5_IJlSB_lEEESJ_SK_NS4_8TiledMMAINS4_8MMA_AtomIJNS4_4SM904GMMA30MMA_64x128x8_F32TF32TF32_SS_TNILNSO_7ScaleInE1ELSQ_1EEEEEENS4_6LayoutISC_NS5_IJNSA_ILi0EEESU_SU_EEEEENS5_IJNS4_10UnderscoreESX_SX_EEEEENS4_13SM90_TMA_LOADENS4_14ComposedLayoutINS4_7SwizzleILi3ELi4ELi3EEENS4_18smem_ptr_flag_bitsILi32EEENST_INS5_IJNSA_ILi8EEESH_EEENS5_IJSH_SB_EEEEEEEvNS4_8identityES10_S1A_vS1B_EENS_8epilogue10collective6detail29Sm90TmaWarpSpecializedAdapterINS1E_15DefaultEpilogueISJ_SK_SK_NS1D_6thread17LinearCombinationISJ_Li1EffLNS1I_9ScaleType4KindE0ELNS_15FloatRoundStyleE2ESJ_EENS1_15EpilogueDefaultEEEEEvvEEEEvNT_6ParamsE,@function
        .size           _ZN7cutlass13device_kernelINS_4gemm6kernel13GemmUniversalIN4cute5tupleIJiiiiEEENS1_10collective13CollectiveMmaINS1_34MainloopSm90TmaGmmaWarpSpecializedILi3ENS5_IJNS4_1CILi1EEESB_SB_EEENS1_32KernelTmaWarpSpecializedPingpongEEENS5_IJNSA_ILi64EEENSA_ILi128EEENSA_ILi32EEEEEENS_10tfloat32_tENS5_IJlSB_lEEESJ_SK_NS4_8TiledMMAINS4_8MMA_AtomIJNS4_4SM904GMMA30MMA_64x128x8_F32TF32TF32_SS_TNILNSO_7ScaleInE1ELSQ_1EEEEEENS4_6LayoutISC_NS5_IJNSA_ILi0EEESU_SU_EEEEENS5_IJNS4_10UnderscoreESX_SX_EEEEENS4_13SM90_TMA_LOADENS4_14ComposedLayoutINS4_7SwizzleILi3ELi4ELi3EEENS4_18smem_ptr_flag_bitsILi32EEENST_INS5_IJNSA_ILi8EEESH_EEENS5_IJSH_SB_EEEEEEEvNS4_8identityES10_S1A_vS1B_EENS_8epilogue10collective6detail29Sm90TmaWarpSpecializedAdapterINS1E_15DefaultEpilogueISJ_SK_SK_NS1D_6thread17LinearCombinationISJ_Li1EffLNS1I_9ScaleType4KindE0ELNS_15FloatRoundStyleE2ESJ_EENS1_15EpilogueDefaultEEEEEvvEEEEvNT_6ParamsE,(.L_x_195 - _ZN7cutlass13device_kernelINS_4gemm6kernel13GemmUniversalIN4cute5tupleIJiiiiEEENS1_10collective13CollectiveMmaINS1_34MainloopSm90TmaGmmaWarpSpecializedILi3ENS5_IJNS4_1CILi1EEESB_SB_EEENS1_32KernelTmaWarpSpecializedPingpongEEENS5_IJNSA_ILi64EEENSA_ILi128EEENSA_ILi32EEEEEENS_10tfloat32_tENS5_IJlSB_lEEESJ_SK_NS4_8TiledMMAINS4_8MMA_AtomIJNS4_4SM904GMMA30MMA_64x128x8_F32TF32TF32_SS_TNILNSO_7ScaleInE1ELSQ_1EEEEEENS4_6LayoutISC_NS5_IJNSA_ILi0EEESU_SU_EEEEENS5_IJNS4_10UnderscoreESX_SX_EEEEENS4_13SM90_TMA_LOADENS4_14ComposedLayoutINS4_7SwizzleILi3ELi4ELi3EEENS4_18smem_ptr_flag_bitsILi32EEENST_INS5_IJNSA_ILi8EEESH_EEENS5_IJSH_SB_EEEEEEEvNS4_8identityES10_S1A_vS1B_EENS_8epilogue10collective6detail29Sm90TmaWarpSpecializedAdapterINS1E_15DefaultEpilogueISJ_SK_SK_NS1D_6thread17LinearCombinationISJ_Li1EffLNS1I_9ScaleType4KindE0ELNS_15FloatRoundStyleE2ESJ_EENS1_15EpilogueDefaultEEEEEvvEEEEvNT_6ParamsE)
        .other          _ZN7cutlass13device_kernelINS_4gemm6kernel13GemmUniversalIN4cute5tupleIJiiiiEEENS1_10collective13CollectiveMmaINS1_34MainloopSm90TmaGmmaWarpSpecializedILi3ENS5_IJNS4_1CILi1EEESB_SB_EEENS1_32KernelTmaWarpSpecializedPingpongEEENS5_IJNSA_ILi64EEENSA_ILi128EEENSA_ILi32EEEEEENS_10tfloat32_tENS5_IJlSB_lEEESJ_SK_NS4_8TiledMMAINS4_8MMA_AtomIJNS4_4SM904GMMA30MMA_64x128x8_F32TF32TF32_SS_TNILNSO_7ScaleInE1ELSQ_1EEEEEENS4_6LayoutISC_NS5_IJNSA_ILi0EEESU_SU_EEEEENS5_IJNS4_10UnderscoreESX_SX_EEEEENS4_13SM90_TMA_LOADENS4_14ComposedLayoutINS4_7SwizzleILi3ELi4ELi3EEENS4_18smem_ptr_flag_bitsILi32EEENST_INS5_IJNSA_ILi8EEESH_EEENS5_IJSH_SB_EEEEEEEvNS4_8identityES10_S1A_vS1B_EENS_8epilogue10collective6detail29Sm90TmaWarpSpecializedAdapterINS1E_15DefaultEpilogueISJ_SK_SK_NS1D_6thread17LinearCombinationISJ_Li1EffLNS1I_9ScaleType4KindE0ELNS_15FloatRoundStyleE2ESJ_EENS1_15EpilogueDefaultEEEEEvvEEEEvNT_6ParamsE,@"STO_CUDA_ENTRY STV_DEFAULT"
_ZN7cutlass13device_kernelINS_4gemm6kernel13GemmUniversalIN4cute5tupleIJiiiiEEENS1_10collective13CollectiveMmaINS1_34MainloopSm90TmaGmmaWarpSpecializedILi3ENS5_IJNS4_1CILi1EEESB_SB_EEENS1_32KernelTmaWarpSpecializedPingpongEEENS5_IJNSA_ILi64EEENSA_ILi128EEENSA_ILi32EEEEEENS_10tfloat32_tENS5_IJlSB_lEEESJ_SK_NS4_8TiledMMAINS4_8MMA_AtomIJNS4_4SM904GMMA30MMA_64x128x8_F32TF32TF32_SS_TNILNSO_7ScaleInE1ELSQ_1EEEEEENS4_6LayoutISC_NS5_IJNSA_ILi0EEESU_SU_EEEEENS5_IJNS4_10UnderscoreESX_SX_EEEEENS4_13SM90_TMA_LOADENS4_14ComposedLayoutINS4_7SwizzleILi3ELi4ELi3EEENS4_18smem_ptr_flag_bitsILi32EEENST_INS5_IJNSA_ILi8EEESH_EEENS5_IJSH_SB_EEEEEEEvNS4_8identityES10_S1A_vS1B_EENS_8epilogue10collective6detail29Sm90TmaWarpSpecializedAdapterINS1E_15DefaultEpilogueISJ_SK_SK_NS1D_6thread17LinearCombinationISJ_Li1EffLNS1I_9ScaleType4KindE0ELNS_15FloatRoundStyleE2ESJ_EENS1_15EpilogueDefaultEEEEEvvEEEEvNT_6ParamsE:
[----:B------:R-:W0:Y:S02]  /*0000*/  LDC R1, c[0x0][0x28] ;  /* 0x00000a00ff017b82 */ /* 0x000e240000000800 */
[----:B0-----:R-:W-:Y:S01]  /*0010*/  VIADD R1, R1, 0xfffffff8 ;  /* 0xfffffff801017836 */ /* 0x001fe20000000000 */
[----:B------:R-:W0:Y:S01]  /*0020*/  S2R R4, SR_TID.X ;  /* 0x0000000000047919 */ /* 0x000e220000002100 */
[----:B------:R-:W-:Y:S01]  /*0030*/  ELECT P0, URZ, PT ;  /* 0x00000000003f782f */ /* 0x000fe20003800000 */
[----:B------:R-:W-:Y:S01]  /*0040*/  BSSY B0, `(.L_x_0) ;  /* 0x000000f000007945 */ /* 0x000fe20003800000 */
[--C-:B0-----:R-:W-:Y:S02]  /*0050*/  SHF.R.U32.HI R0, RZ, 0x5, R4.reuse ;  /* 0x00000005ff007819 */ /* 0x101fe40000011604 */
[----:B------:R-:W-:-:S03]  /*0060*/  SHF.R.U32.HI R5, RZ, 0x7, R4 ;  /* 0x00000007ff057819 */ /* 0x000fc60000011604 */
[----:B------:R-:W0:Y:S04]  /*0070*/  SHFL.IDX PT, R2, R0, RZ, 0x1f ;  /* 0x00001fff00027589 */ /* 0x000e2800000e0000 */
[----:B------:R1:W2:Y:S01]  /*0080*/  SHFL.IDX PT, R7, R5, RZ, 0x1f ;  /* 0x00001fff05077589 */ /* 0x0002a200000e0000 */
[----:B0-----:R-:W-:-:S13]  /*0090*/  ISETP.NE.OR P0, PT, R2, RZ, !P0 ;  /* 0x000000ff0200720c */ /* 0x001fda0004705670 */
[----:B-12---:R-:W-:Y:S05]  /*00a0*/  @P0 BRA `(.L_x_1) ;  /* 0x0000000000200947 */ /* 0x006fea0003800000 */
[----:B------:R-:W-:Y:S02]  /*00b0*/  ULDC.64 UR4, c[0x0][0x198] ;  /* 0x0000660000047ab9 */ /* 0x000fe40000000a00 */
[----:B------:R-:W-:Y:S02]  /*00c0*/  UIADD3 UR6, UP0, UR4, 0xf0, URZ ;  /* 0x000000f004067890 */ /* 0x000fe4000ff1e03f */
[----:B------:R-:W-:Y:S02]  /*00d0*/  UIADD3 UR4, UP1, UR4, 0x1f0, URZ ;  /* 0x000001f004047890 */ /* 0x000fe4000ff3e03f */
[----:B------:R-:W-:Y:S02]  /*00e0*/  UIADD3.X UR7, URZ, UR5, URZ, UP0, !UPT ;  /* 0x000000053f077290 */ /* 0x000fe400087fe43f */
[----:B------:R-:W-:-:S07]  /*00f0*/  UIADD3.X UR5, URZ, UR5, URZ, UP1, !UPT ;  /* 0x000000053f057290 */ /* 0x000fce0008ffe43f */
[----:B------:R0:W-:Y:S02]  /*0100*/  UTMACCTL.PF [UR6] ;  /* 0x00000000060079b9 */ /* 0x0001e40008040000 */
[----:B------:R0:W-:Y:S02]  /*0110*/  UTMACCTL.PF [UR4] ;  /* 0x00000000040079b9 */ /* 0x0001e40008040000 */
[----:B0-----:R-:W-:Y:S01]  /*0120*/  NOP ;  /* 0x0000000000007918 */ /* 0x001fe20000000000 */
.L_x_1:
[----:B------:R-:W-:Y:S05]  /*0130*/  BSYNC B0 ;  /* 0x0000000000007941 */ /* 0x000fea0003800000 */
.L_x_0:
[----:B------:R-:W0:Y:S02]  /*0140*/  SHFL.IDX PT, R3, R0, RZ, 0x1f ;  /* 0x00001fff00037589 */ /* 0x000e2400000e0000 */
[----:B0-----:R-:W-:-:S13]  /*0150*/  ISETP.NE.AND P0, PT, R3, RZ, PT ;  /* 0x000000ff0300720c */ /* 0x001fda0003f05270 */
[----:B------:R-:W-:Y:S05]  /*0160*/  @P0 BRA `(.L_x_2) ;  /* 0x0000000000500947 */ /* 0x000fea0003800000 */
[----:B------:R-:W0:Y:S01]  /*0170*/  S2UR UR8, SR_CgaCtaId ;  /* 0x00000000000879c3 */ /* 0x000e220000008800 */
[----:B------:R-:W-:Y:S01]  /*0180*/  UMOV UR4, 0x400 ;  /* 0x0000040000047882 */ /* 0x000fe20000000000 */
[----:B------:R-:W-:Y:S01]  /*0190*/  UMOV UR5, 0x1 ;  /* 0x0000000100057882 */ /* 0x000fe20000000000 */
[----:B------:R-:W-:Y:S01]  /*01a0*/  UMOV UR6, 0x80 ;  /* 0x0000008000067882 */ /* 0x000fe20000000000 */
[----:B------:R-:W-:Y:S01]  /*01b0*/  ELECT P0, URZ, PT ;  /* 0x00000000003f782f */ /* 0x000fe20003800000 */
[----:B------:R-:W-:-:S04]  /*01c0*/  UIADD3 UR6, -UR6, 0x100000, URZ ;  /* 0x0010000006067890 */ /* 0x000fc8000fffe13f */
[----:B------:R-:W-:Y:S02]  /*01d0*/  USHF.L.U32 UR7, UR6, 0xb, URZ ;  /* 0x0000000b06077899 */ /* 0x000fe4000800063f */
[----:B------:R-:W-:Y:S02]  /*01e0*/  USHF.L.U32 UR6, UR6, 0x1, URZ ;  /* 0x0000000106067899 */ /* 0x000fe4000800063f */
[----:B0-----:R-:W-:Y:S02]  /*01f0*/  ULEA UR8, UR8, UR4, 0x18 ;  /* 0x0000000408087291 */ /* 0x001fe4000f8ec03f */
[----:B------:R-:W-:-:S04]  /*0200*/  UIADD3 UR4, -UR5, 0x100000, URZ ;  /* 0x0010000005047890 */ /* 0x000fc8000fffe13f */
[----:B------:R-:W-:Y:S02]  /*0210*/  USHF.L.U32 UR5, UR4, 0xb, URZ ;  /* 0x0000000b04057899 */ /* 0x000fe4000800063f */
[----:B------:R-:W-:Y:S01]  /*0220*/  USHF.L.U32 UR4, UR4, 0x1, URZ ;  /* 0x0000000104047899 */ /* 0x000fe2000800063f */
[----:B------:R-:W0:Y:S11]  /*0230*/  FENCE.VIEW.ASYNC.S ;  /* 0x00000000000073c6 */ /* 0x000e360000000000 */
[----:B0-----:R0:W1:Y:S01]  /*0240*/  SYNCS.EXCH.64 URZ, [UR8], UR4 ;  /* 0x00000004083f75b2 */ /* 0x0010620008000100 */
[----:B------:R0:W2:Y:S01]  /*0250*/  SYNCS.EXCH.64 URZ, [UR8+0x18], UR6 ;  /* 0x00001806083f75b2 */ /* 0x0000a20008000100 */
[----:B------:R0:W3:Y:S01]  /*0260*/  SYNCS.EXCH.64 URZ, [UR8+0x8], UR4 ;  /* 0x00000804083f75b2 */ /* 0x0000e20008000100 */
[----:B------:R0:W4:Y:S01]  /*0270*/  SYNCS.EXCH.64 URZ, [UR8+0x20], UR6 ;  /* 0x00002006083f75b2 */ /* 0x0001220008000100 */
[----:B------:R0:W0:Y:S01]  /*0280*/  SYNCS.EXCH.64 URZ, [UR8+0x10], UR4 ;  /* 0x00001004083f75b2 */ /* 0x0000220008000100 */
[----:B------:R0:W0:Y:S01]  /*0290*/  SYNCS.EXCH.64 URZ, [UR8+0x28], UR6 ;  /* 0x00002806083f75b2 */ /* 0x0000220008000100 */
[----:B------:R-:W-:Y:S01]  /*02a0*/  NOP ;  /* 0x0000000000007918 */ /* 0x000fe20000000000 */
.L_x_2:
[----:B------:R-:W5:Y:S01]  /*02b0*/  SHFL.IDX PT, R6, R0, RZ, 0x1f ;  /* 0x00001fff00067589 */ /* 0x000f6200000e0000 */
[----:B------:R-:W-:Y:S01]  /*02c0*/  ELECT P0, URZ, PT ;  /* 0x00000000003f782f */ /* 0x000fe20003800000 */
[----:B------:R-:W-:Y:S01]  /*02d0*/  NOP ;  /* 0x0000000000007918 */ /* 0x000fe20000000000 */
[----:B------:R-:W-:Y:S01]  /*02e0*/  ELECT P1, URZ, PT ;  /* 0x00000000003f782f */ /* 0x000fe20003820000 */
[----:B------:R-:W1:Y:S01]  /*02f0*/  SHFL.IDX PT, R3, R0, RZ, 0x1f ;  /* 0x00001fff00037589 */ /* 0x000e6200000e0000 */
[----:B0-----:R-:W-:Y:S01]  /*0300*/  UMOV UR4, 0x20 ;  /* 0x0000002000047882 */ /* 0x001fe20000000000 */
[----:B------:R-:W-:Y:S01]  /*0310*/  UMOV UR11, 0x80 ;  /* 0x00000080000b7882 */ /* 0x000fe20000000000 */
[----:B------:R-:W-:Y:S01]  /*0320*/  NOP ;  /* 0x0000000000007918 */ /* 0x000fe20000000000 */
[----:B------:R-:W0:Y:S01]  /*0330*/  SHFL.IDX PT, R5, R5, RZ, 0x1f ;  /* 0x00001fff05057589 */ /* 0x000e2200000e0000 */
[C---:B------:R-:W-:Y:S01]  /*0340*/  VIADD R31, R7.reuse, 0xffffffff ;  /* 0xffffffff071f7836 */ /* 0x040fe20000000000 */
[----:B------:R-:W-:Y:S01]  /*0350*/  ULDC.64 UR36, c[0x0][0x208] ;  /* 0x0000820000247ab9 */ /* 0x000fe20000000a00 */
[----:B------:R-:W-:-:S03]  /*0360*/  ISETP.NE.AND P2, PT, R7, RZ, PT ;  /* 0x000000ff0700720c */ /* 0x000fc60003f45270 */
[----:B------:R-:W-:Y:S02]  /*0370*/  ISETP.GE.U32.AND P3, PT, R31, 0x2, PT ;  /* 0x000000021f00780c */ /* 0x000fe40003f66070 */
[----:B-----5:R-:W-:Y:S02]  /*0380*/  ISETP.NE.OR P0, PT, R6, RZ, !P0 ;  /* 0x000000ff0600720c */ /* 0x020fe40004705670 */
[----:B-1----:R-:W-:Y:S02]  /*0390*/  ISETP.NE.OR P1, PT, R3, RZ, !P1 ;  /* 0x000000ff0300720c */ /* 0x002fe40004f25670 */
[----:B------:R-:W-:Y:S02]  /*03a0*/  SHF.R.S32.HI R3, RZ, 0x1f, R2 ;  /* 0x0000001fff037819 */ /* 0x000fe40000011402 */
[----:B0-----:R-:W-:Y:S02]  /*03b0*/  R2UR UR43, R5 ;  /* 0x00000000052b72ca */ /* 0x001fe400000e0000 */
[----:B------:R-:W-:-:S05]  /*03c0*/  LEA.HI R3, R3, R2, RZ, 0x2 ;  /* 0x0000000203037211 */ /* 0x000fca00078f10ff */
[----:B------:R-:W-:Y:S01]  /*03d0*/  VOTEU.ALL UP0, P0 ;  /* 0x00000000003f7886 */ /* 0x000fe20000000000 */
[----:B------:R-:W-:Y:S01]  /*03e0*/  LOP3.LUT R3, R3, 0xfffffffc, RZ, 0xc0, !PT ;  /* 0xfffffffc03037812 */ /* 0x000fe200078ec0ff */
[----:B------:R-:W-:-:S03]  /*03f0*/  VOTEU.ALL UP1, P1 ;  /* 0x00000000003f7886 */ /* 0x000fc60000820000 */
[----:B------:R-:W0:Y:S01]  /*0400*/  @!UP0 S2UR UR7, SR_CgaCtaId ;  /* 0x00000000000789c3 */ /* 0x000e220000008800 */
[----:B------:R-:W-:Y:S01]  /*0410*/  @!UP0 UMOV UR6, 0x400 ;  /* 0x0000040000068882 */ /* 0x000fe20000000000 */
[----:B------:R-:W-:-:S04]  /*0420*/  @!UP0 UIADD3 UR4, -UR4, 0x100000, URZ ;  /* 0x0010000004048890 */ /* 0x000fc8000fffe13f */
[----:B------:R-:W-:Y:S02]  /*0430*/  @!UP0 USHF.L.U32 UR5, UR4, 0xb, URZ ;  /* 0x0000000b04058899 */ /* 0x000fe4000800063f */
[----:B------:R-:W-:Y:S01]  /*0440*/  @!UP0 USHF.L.U32 UR4, UR4, 0x1, URZ ;  /* 0x0000000104048899 */ /* 0x000fe2000800063f */
[----:B------:R-:W-:Y:S01]  /*0450*/  IMAD.IADD R14, R2, 0x1, -R3 ;  /* 0x00000001020e7824 */ /* 0x000fe200078e0a03 */
[----:B------:R-:W-:Y:S01]  /*0460*/  @!UP1 UMOV UR9, 0x400 ;  /* 0x0000040000099882 */ /* 0x000fe20000000000 */
[----:B------:R-:W-:Y:S01]  /*0470*/  VOTEU.ALL UP2, P1 ;  /* 0x00000000003f7886 */ /* 0x000fe20000840000 */
[----:B------:R-:W-:Y:S01]  /*0480*/  VOTEU.ALL UP3, P1 ;  /* 0x00000000003f7886 */ /* 0x000fe20000860000 */
[----:B------:R-:W-:Y:S01]  /*0490*/  VOTEU.ALL UP4, P1 ;  /* 0x00000000003f7886 */ /* 0x000fe20000880000 */
[----:B------:R-:W1:Y:S01]  /*04a0*/  @!UP1 S2UR UR10, SR_CgaCtaId ;  /* 0x00000000000a99c3 */ /* 0x000e620000008800 */
[----:B------:R-:W-:Y:S01]  /*04b0*/  VOTEU.ALL UP5, P1 ;  /* 0x00000000003f7886 */ /* 0x000fe200008a0000 */
[----:B------:R-:W-:-:S04]  /*04c0*/  SHF.R.S32.HI R3, RZ, 0x1f, R4 ;  /* 0x0000001fff037819 */ /* 0x000fc80000011404 */
[----:B------:R-:W-:-:S04]  /*04d0*/  LEA.HI R3, R3, R4, RZ, 0x7 ;  /* 0x0000000403037211 */ /* 0x000fc800078f38ff */
[----:B------:R-:W-:-:S05]  /*04e0*/  LOP3.LUT R3, R3, 0xffffff80, RZ, 0xc0, !PT ;  /* 0xffffff8003037812 */ /* 0x000fca00078ec0ff */
[----:B------:R-:W-:Y:S01]  /*04f0*/  IMAD.IADD R5, R4, 0x1, -R3 ;  /* 0x0000000104057824 */ /* 0x000fe200078e0a03 */
[----:B0-----:R-:W-:Y:S02]  /*0500*/  @!UP0 ULEA UR8, UR7, UR6, 0x18 ;  /* 0x0000000607088291 */ /* 0x001fe4000f8ec03f */
[----:B------:R-:W-:-:S04]  /*0510*/  @!UP1 UIADD3 UR6, -UR11, 0x100000, URZ ;  /* 0x001000000b069890 */ /* 0x000fc8000fffe13f */
[----:B------:R-:W-:Y:S02]  /*0520*/  @!UP1 USHF.L.U32 UR7, UR6, 0xb, URZ ;  /* 0x0000000b06079899 */ /* 0x000fe4000800063f */
[----:B------:R-:W-:Y:S01]  /*0530*/  @!UP1 USHF.L.U32 UR6, UR6, 0x1, URZ ;  /* 0x0000000106069899 */ /* 0x000fe2000800063f */
[----:B------:R-:W-:Y:S01]  /*0540*/  VOTEU.ALL UP0, P0 ;  /* 0x00000000003f7886 */ /* 0x000fe20000000000 */
[----:B-1----:R-:W-:Y:S01]  /*0550*/  @!UP1 ULEA UR9, UR10, UR9, 0x18 ;  /* 0x000000090a099291 */ /* 0x002fe2000f8ec03f */
[----:B------:R-:W-:Y:S02]  /*0560*/  VOTEU.ALL UP1, P0 ;  /* 0x00000000003f7886 */ /* 0x000fe40000020000 */
[----:B------:R-:W-:Y:S01]  /*0570*/  ULDC.64 UR10, c[0x0][0x598] ;  /* 0x00016600000a7ab9 */ /* 0x000fe20000000a00 */
[----:B------:R-:W-:Y:S01]  /*0580*/  ISETP.NE.AND P0, PT, R14, 0x3, PT ;  /* 0x000000030e00780c */ /* 0x000fe20003f05270 */
[----:B------:R-:W0:Y:S02]  /*0590*/  FENCE.VIEW.ASYNC.S ;  /* 0x00000000000073c6 */ /* 0x000e240000000000 */
[----:B0-----:R0:W2:Y:S01]  /*05a0*/  @!UP0 SYNCS.EXCH.64 URZ, [UR8+0x60], UR4 ;  /* 0x00006004083f85b2 */ /* 0x0010a20008000100 */
[----:B------:R-:W-:-:S02]  /*05b0*/  ISETP.NE.U32.AND P1, PT, RZ, UR10, PT ;  /* 0x0000000aff007c0c */ /* 0x000fc4000bf25070 */
[----:B------:R-:W-:Y:S02]  /*05c0*/  ISETP.EQ.OR P0, PT, R14, RZ, !P0 ;  /* 0x000000ff0e00720c */ /* 0x000fe40004702670 */
[----:B------:R-:W-:Y:S02]  /*05d0*/  ISETP.NE.AND.EX P1, PT, RZ, UR11, PT, P1 ;  /* 0x0000000bff007c0c */ /* 0x000fe4000bf25310 */
[----:B------:R-:W-:-:S04]  /*05e0*/  ISETP.EQ.AND P0, PT, R7, RZ, P0 ;  /* 0x000000ff0700720c */ /* 0x000fc80000702270 */
[----:B------:R-:W-:-:S04]  /*05f0*/  SEL R23, RZ, 0x1, !P0 ;  /* 0x00000001ff177807 */ /* 0x000fc80004000000 */
[----:B------:R-:W-:Y:S01]  /*0600*/  SEL R23, R23, 0x2, P3 ;  /* 0x0000000217177807 */ /* 0x000fe20001800000 */
[----:B------:R0:W2:Y:S01]  /*0610*/  @!UP1 SYNCS.EXCH.64 URZ, [UR8+0x68], UR4 ;  /* 0x00006804083f95b2 */ /* 0x0000a20008000100 */
[----:B------:R-:W-:Y:S01]  /*0620*/  NOP ;  /* 0x0000000000007918 */ /* 0x000fe20000000000 */
[----:B------:R0:W2:Y:S01]  /*0630*/  @!UP2 SYNCS.EXCH.64 URZ, [UR9+0x40], UR6 ;  /* 0x00004006093fa5b2 */ /* 0x0000a20008000100 */
[----:B------:R0:W2:Y:S01]  /*0640*/  @!UP3 SYNCS.EXCH.64 URZ, [UR9+0x48], UR6 ;  /* 0x00004806093fb5b2 */ /* 0x0000a20008000100 */
[----:B------:R0:W2:Y:S01]  /*0650*/  @!UP4 SYNCS.EXCH.64 URZ, [UR9+0x50], UR6 ;  /* 0x00005006093fc5b2 */ /* 0x0000a20008000100 */
[----:B------:R0:W2:Y:S01]  /*0660*/  @!UP5 SYNCS.EXCH.64 URZ, [UR9+0x58], UR6 ;  /* 0x00005806093fd5b2 */ /* 0x0000a20008000100 */
[----:B------:R-:W-:Y:S01]  /*0670*/  NOP ;  /* 0x0000000000007918 */ /* 0x000fe20000000000 */
[----:B--234-:R-:W-:Y:S06]  /*0680*/  BAR.SYNC.DEFER_BLOCKING 0x0 ;  /* 0x0000000000007b1d */ /* 0x01cfec0000010000 */
[----:B0-----:R-:W-:Y:S05]  /*0690*/  @!P1 BRA `(.L_x_3) ;  /* 0x00000000001c9947 */ /* 0x001fea0003800000 */
[----:B------:R-:W0:Y:S02]  /*06a0*/  LDC.64 R2, c[0x0][0x598] ;  /* 0x00016600ff027b82 */ /* 0x000e240000000a00 */
[----:B0-----:R-:W2:Y:S02]  /*06b0*/  LDG.E.64 R2, desc[UR36][R2.64] ;  /* 0x0000002402027981 */ /* 0x001ea4000c1e1b00 */
[----:B--2---:R-:W-:-:S04]  /*06c0*/  ISETP.NE.U32.AND P0, PT, R2, RZ, PT ;  /* 0x000000ff0200720c */ /* 0x004fc80003f05070 */
[----:B------:R-:W-:-:S13]  /*06d0*/  ISETP.NE.AND.EX P0, PT, R3, RZ, PT, P0 ;  /* 0x000000ff0300720c */ /* 0x000fda0003f05300 */
[----:B------:R-:W-:Y:S05]  /*06e0*/  @!P0 BRA `(.L_x_3) ;  /* 0x0000000000088947 */ /* 0x000fea0003800000 */
[----:B------:R1:W5:Y:S01]  /*06f0*/  LD.E R88, desc[UR36][R2.64] ;  /* 0x0000002402587980 */ /* 0x000362000c101900 */
[----:B------:R-:W-:Y:S05]  /*0700*/  BRA `(.L_x_4) ;  /* 0x0000000000247947 */ /* 0x000fea0003800000 */
.L_x_3:
[----:B------:R-:W-:Y:S02]  /*0710*/  ULDC.64 UR4, c[0x0][0x588] ;  /* 0x0001620000047ab9 */ /* 0x000fe40000000a00 */
[----:B------:R-:W-:-:S04]  /*0720*/  ISETP.NE.U32.AND P0, PT, RZ, UR4, PT ;  /* 0x00000004ff007c0c */ /* 0x000fc8000bf05070 */
[----:B------:R-:W-:-:S13]  /*0730*/  ISETP.NE.AND.EX P0, PT, RZ, UR5, PT, P0 ;  /* 0x00000005ff007c0c */ /* 0x000fda000bf05300 */
[----:B------:R-:W-:Y:S05]  /*0740*/  @!P0 BRA `(.L_x_5) ;  /* 0x00000000000c8947 */ /* 0x000fea0003800000 */
[----:B------:R-:W0:Y:S02]  /*0750*/  LDC.64 R88, c[0x0][0x588] ;  /* 0x00016200ff587b82 */ /* 0x000e240000000a00 */
[----:B0-----:R0:W5:Y:S01]  /*0760*/  LDG.E R88, desc[UR36][R88.64] ;  /* 0x0000002458587981 */ /* 0x001162000c1e1900 */
[----:B------:R-:W-:Y:S05]  /*0770*/  BRA `(.L_x_4) ;  /* 0x0000000000087947 */ /* 0x000fea0003800000 */
.L_x_5:
[----:B------:R-:W-:Y:S02]  /*0780*/  ULDC UR4, c[0x0][0x580] ;  /* 0x0001600000047ab9 */ /* 0x000fe40000000800 */
[----:B------:R-:W-:-:S07]  /*0790*/  IMAD.U32 R88, RZ, RZ, UR4 ;  /* 0x00000004ff587e24 */ /* 0x000fce000f8e00ff */
.L_x_4:
[----:B------:R-:W-:Y:S02]  /*07a0*/  ULDC.64 UR4, c[0x0][0x5a0] ;  /* 0x0001680000047ab9 */ /* 0x000fe40000000a00 */
[----:B------:R-:W-:-:S04]  /*07b0*/  ISETP.NE.U32.AND P0, PT, RZ, UR4, PT ;  /* 0x00000004ff007c0c */ /* 0x000fc8000bf05070 */
[----:B------:R-:W-:-:S13]  /*07c0*/  ISETP.NE.AND.EX P0, PT, RZ, UR5, PT, P0 ;  /* 0x00000005ff007c0c */ /* 0x000fda000bf05300 */
[----:B------:R-:W-:Y:S05]  /*07d0*/  @!P0 BRA `(.L_x_6) ;  /* 0x00000000001c8947 */ /* 0x000fea0003800000 */
[----:B-1----:R-:W1:Y:S02]  /*07e0*/  LDC.64 R2, c[0x0][0x5a0] ;  /* 0x00016800ff027b82 */ /* 0x002e640000000a00 */
[----:B-1----:R-:W2:Y:S02]  /*07f0*/  LDG.E.64 R2, desc[UR36][R2.64] ;  /* 0x0000002402027981 */ /* 0x002ea4000c1e1b00 */
[----:B--2---:R-:W-:-:S04]  /*0800*/  ISETP.NE.U32.AND P0, PT, R2, RZ, PT ;  /* 0x000000ff0200720c */ /* 0x004fc80003f05070 */
[----:B------:R-:W-:-:S13]  /*0810*/  ISETP.NE.AND.EX P0, PT, R3, RZ, PT, P0 ;  /* 0x000000ff0300720c */ /* 0x000fda0003f05300 */
[----:B------:R-:W-:Y:S05]  /*0820*/  @!P0 BRA `(.L_x_6) ;  /* 0x0000000000088947 */ /* 0x000fea0003800000 */
[----:B0-----:R2:W5:Y:S01]  /*0830*/  LD.E R89, desc[UR36][R2.64] ;  /* 0x0000002402597980 */ /* 0x001562000c101900 */
[----:B------:R-:W-:Y:S05]  /*0840*/  BRA `(.L_x_7) ;  /* 0x0000000000247947 */ /* 0x000fea0003800000 */
.L_x_6:
[----:B------:R-:W-:Y:S02]  /*0850*/  ULDC.64 UR4, c[0x0][0x590] ;  /* 0x0001640000047ab9 */ /* 0x000fe40000000a00 */
[----:B------:R-:W-:-:S04]  /*0860*/  ISETP.NE.U32.AND P0, PT, RZ, UR4, PT ;  /* 0x00000004ff007c0c */ /* 0x000fc8000bf05070 */
[----:B------:R-:W-:-:S13]  /*0870*/  ISETP.NE.AND.EX P0, PT, RZ, UR5, PT, P0 ;  /* 0x00000005ff007c0c */ /* 0x000fda000bf05300 */
[----:B------:R-:W-:Y:S05]  /*0880*/  @!P0 BRA `(.L_x_8) ;  /* 0x00000000000c8947 */ /* 0x000fea0003800000 */
[----:B-1----:R-:W0:Y:S02]  /*0890*/  LDC.64 R2, c[0x0][0x590] ;  /* 0x00016400ff027b82 */ /* 0x002e240000000a00 */
[----:B0-----:R0:W5:Y:S01]  /*08a0*/  LDG.E R89, desc[UR36][R2.64] ;  /* 0x0000002402597981 */ /* 0x001162000c1e1900 */
[----:B------:R-:W-:Y:S05]  /*08b0*/  BRA `(.L_x_7) ;  /* 0x0000000000087947 */ /* 0x000fea0003800000 */
.L_x_8:
[----:B------:R-:W-:Y:S02]  /*08c0*/  ULDC UR4, c[0x0][0x584] ;  /* 0x0001610000047ab9 */ /* 0x000fe40000000800 */
[----:B0-----:R-:W-:-:S07]  /*08d0*/  IMAD.U32 R89, RZ, RZ, UR4 ;  /* 0x00000004ff597e24 */ /* 0x001fce000f8e00ff */
.L_x_7:
[----:B012---:R-:W0:Y:S01]  /*08e0*/  LDC R2, c[0x0][0x65c] ;  /* 0x00019700ff027b82 */ /* 0x007e220000000800 */
[----:B------:R-:W1:Y:S01]  /*08f0*/  S2R R15, SR_CTAID.Y ;  /* 0x00000000000f7919 */ /* 0x000e620000002600 */
[----:B------:R-:W-:Y:S01]  /*0900*/  ULDC UR6, c[0x0][0x28c] ;  /* 0x0000a30000067ab9 */ /* 0x000fe20000000800 */
[----:B------:R-:W-:Y:S01]  /*0910*/  ISETP.NE.AND P0, PT, R7, 0x2, PT ;  /* 0x000000020700780c */ /* 0x000fe20003f05270 */
[----:B------:R-:W-:Y:S01]  /*0920*/  UIADD3 UR6, UR6, 0x1f, URZ ;  /* 0x0000001f06067890 */ /* 0x000fe2000fffe03f */
[----:B------:R-:W2:Y:S01]  /*0930*/  S2R R6, SR_CTAID.X ;  /* 0x0000000000067919 */ /* 0x000ea20000002500 */
[----:B------:R-:W-:Y:S01]  /*0940*/  UMOV UR38, URZ ;  /* 0x0000003f00267c82 */ /* 0x000fe20008000000 */
[----:B------:R-:W-:Y:S01]  /*0950*/  UMOV UR39, URZ ;  /* 0x0000003f00277c82 */ /* 0x000fe20008000000 */
[----:B------:R-:W-:Y:S01]  /*0960*/  USHF.R.S32.HI UR7, URZ, 0x1f, UR6 ;  /* 0x0000001f3f077899 */ /* 0x000fe20008011406 */
[----:B------:R-:W-:-:S03]  /*0970*/  ULDC.64 UR8, c[0x0][0x650] ;  /* 0x0001940000087ab9 */ /* 0x000fc60000000a00 */
[----:B------:R-:W-:-:S04]  /*0980*/  ULEA.HI UR7, UR7, UR6, URZ, 0x5 ;  /* 0x0000000607077291 */ /* 0x000fc8000f8f283f */
[----:B------:R-:W-:Y:S01]  /*0990*/  USHF.R.S32.HI UR40, URZ, 0x5, UR7 ;  /* 0x000000053f287899 */ /* 0x000fe20008011407 */
[----:B0-----:R-:W-:-:S13]  /*09a0*/  ISETP.NE.AND P1, PT, R2, 0x1, PT ;  /* 0x000000010200780c */ /* 0x001fda0003f25270 */
[----:B------:R-:W2:Y:S01]  /*09b0*/  @P1 LDC R17, c[0x0][0x10] ;  /* 0x00000400ff111b82 */ /* 0x000ea20000000800 */
[----:B-1----:R-:W-:Y:S02]  /*09c0*/  @P1 IMAD.MOV.U32 R8, RZ, RZ, R15 ;  /* 0x000000ffff081224 */ /* 0x002fe400078e000f */
[----:B------:R-:W-:Y:S02]  /*09d0*/  @P1 IMAD.MOV.U32 R9, RZ, RZ, RZ ;  /* 0x000000ffff091224 */ /* 0x000fe400078e00ff */
[----:B------:R-:W-:-:S03]  /*09e0*/  @P1 IMAD.MOV.U32 R7, RZ, RZ, RZ ;  /* 0x000000ffff071224 */ /* 0x000fc600078e00ff */
[----:B------:R-:W0:Y:S01]  /*09f0*/  @!P1 LDC R3, c[0x0][0xc] ;  /* 0x00000300ff039b82 */ /* 0x000e220000000800 */
[----:B------:R-:W-:Y:S01]  /*0a00*/  ULDC UR4, c[0x0][0xc] ;  /* 0x0000030000047ab9 */ /* 0x000fe20000000800 */
[----:B------:R-:W-:Y:S02]  /*0a10*/  ULDC UR5, c[0x0][0x10] ;  /* 0x0000040000057ab9 */ /* 0x000fe40000000800 */
[----:B------:R-:W-:-:S04]  /*0a20*/  UIMAD.WIDE.U32 UR4, UR4, UR5, URZ ;  /* 0x00000005040472a5 */ /* 0x000fc8000f8e003f */
[----:B------:R-:W1:Y:S01]  /*0a30*/  LDC R0, c[0x0][0x14] ;  /* 0x00000500ff007b82 */ /* 0x000e620000000800 */
[----:B--2---:R-:W-:-:S04]  /*0a40*/  @P1 IMAD.WIDE.U32 R16, R6, R17, R8 ;  /* 0x0000001106101225 */ /* 0x004fc800078e0008 */
[----:B------:R-:W-:Y:S02]  /*0a50*/  @P1 IMAD.IADD R17, R17, 0x1, R7 ;  /* 0x0000000111111824 */ /* 0x000fe400078e0207 */
[----:B------:R-:W-:Y:S02]  /*0a60*/  IMAD.MOV.U32 R7, RZ, RZ, RZ ;  /* 0x000000ffff077224 */ /* 0x000fe400078e00ff */
[----:B0-----:R-:W-:-:S04]  /*0a70*/  @!P1 IMAD.WIDE.U32 R8, R3, R15, R6 ;  /* 0x0000000f03089225 */ /* 0x001fc800078e0006 */
[----:B------:R-:W-:Y:S02]  /*0a80*/  @!P1 IMAD.MOV.U32 R16, RZ, RZ, R8 ;  /* 0x000000ffff109224 */ /* 0x000fe400078e0008 */
[----:B-1----:R-:W-:-:S04]  /*0a90*/  IMAD.WIDE.U32 R10, R0, UR4, RZ ;  /* 0x00000004000a7c25 */ /* 0x002fc8000f8e00ff */
[----:B------:R-:W-:Y:S01]  /*0aa0*/  IMAD R3, R0, UR5, RZ ;  /* 0x0000000500037c24 */ /* 0x000fe2000f8e02ff */
[----:B------:R0:W-:Y:S01]  /*0ab0*/  STL.64 [R1], R10 ;  /* 0x0000000a01007387 */ /* 0x0001e20000100a00 */
[----:B------:R-:W-:Y:S02]  /*0ac0*/  @!P1 IMAD.MOV.U32 R17, RZ, RZ, R9 ;  /* 0x000000ffff119224 */ /* 0x000fe400078e0009 */
[----:B------:R-:W-:Y:S01]  /*0ad0*/  IMAD.IADD R0, R11, 0x1, R3 ;  /* 0x000000010b007824 */ /* 0x000fe200078e0203 */
[----:B------:R-:W-:Y:S06]  /*0ae0*/  @P0 BRA `(.L_x_9) ;  /* 0x0000000000200947 */ /* 0x000fec0003800000 */
[----:B------:R-:W-:Y:S01]  /*0af0*/  UISETP.GE.U32.AND UP0, UPT, UR40, 0x3, UPT ;  /* 0x000000032800788c */ /* 0x000fe2000bf06070 */
[----:B------:R-:W-:Y:S01]  /*0b00*/  IADD3 R16, P0, R16, R10, RZ ;  /* 0x0000000a10107210 */ /* 0x000fe20007f1e0ff */
[----:B------:R-:W-:Y:S01]  /*0b10*/  UIMAD.WIDE.U32 UR4, UR40, -0x55555555, URZ ;  /* 0xaaaaaaab280478a5 */ /* 0x000fe2000f8e003f */
[----:B------:R-:W-:-:S03]  /*0b20*/  UMOV UR39, URZ ;  /* 0x0000003f00277c82 */ /* 0x000fc60008000000 */
[----:B------:R-:W-:Y:S01]  /*0b30*/  USHF.R.U32.HI UR4, URZ, 0x1, UR5 ;  /* 0x000000013f047899 */ /* 0x000fe20008011605 */
[----:B------:R-:W-:-:S03]  /*0b40*/  IMAD.X R17, R0, 0x1, R17, P0 ;  /* 0x0000000100117824 */ /* 0x000fc600000e0611 */
[----:B------:R-:W-:Y:S02]  /*0b50*/  UIMAD UR38, UR4, -0x3, UR40 ;  /* 0xfffffffd042678a4 */ /* 0x000fe4000f8e0228 */
[----:B------:R-:W-:-:S12]  /*0b60*/  @UP0 ULOP3.LUT UR39, UR4, 0x1, URZ, 0xc0, !UPT ;  /* 0x0000000104270892 */ /* 0x000fd8000f8ec03f */
.L_x_9:
[----:B------:R-:W-:Y:S01]  /*0b70*/  ISETP.GE.U32.AND P0, PT, R16, UR8, PT ;  /* 0x0000000810007c0c */ /* 0x000fe2000bf06070 */
[----:B------:R-:W-:Y:S01]  /*0b80*/  IMAD.MOV.U32 R22, RZ, RZ, -0x1 ;  /* 0xffffffffff167424 */ /* 0x000fe200078e00ff */
[----:B------:R-:W-:Y:S01]  /*0b90*/  PRMT R3, RZ, 0x7610, R3 ;  /* 0x00007610ff037816 */ /* 0x000fe20000000003 */
[----:B------:R-:W-:Y:S01]  /*0ba0*/  IMAD.MOV.U32 R18, RZ, RZ, -0x1 ;  /* 0xffffffffff127424 */ /* 0x000fe200078e00ff */
[----:B------:R-:W-:Y:S01]  /*0bb0*/  ISETP.GE.U32.AND.EX P0, PT, R17, UR9, PT, P0 ;  /* 0x0000000911007c0c */ /* 0x000fe2000bf06100 */
[----:B------:R-:W-:-:S12]  /*0bc0*/  IMAD.MOV.U32 R19, RZ, RZ, -0x1 ;  /* 0xffffffffff137424 */ /* 0x000fd800078e00ff */
[----:B------:R-:W-:Y:S05]  /*0bd0*/  @P0 BRA `(.L_x_10) ;  /* 0x0000000400580947 */ /* 0x000fea0003800000 */
[----:B------:R-:W1:Y:S01]  /*0be0*/  LDC.64 R20, c[0x0][0x628] ;  /* 0x00018a00ff147b82 */ /* 0x000e620000000a00 */
[----:B------:R-:W-:Y:S02]  /*0bf0*/  IMAD.MOV.U32 R8, RZ, RZ, R16 ;  /* 0x000000ffff087224 */ /* 0x000fe400078e0010 */
[----:B------:R-:W-:-:S05]  /*0c00*/  IMAD.MOV.U32 R9, RZ, RZ, R17 ;  /* 0x000000ffff097224 */ /* 0x000fca00078e0011 */
[----:B------:R-:W2:Y:S08]  /*0c10*/  LDC R18, c[0x0][0x630] ;  /* 0x00018c00ff127b82 */ /* 0x000eb00000000800 */
[----:B------:R-:W3:Y:S01]  /*0c20*/  LDC.64 R24, c[0x0][0x620] ;  /* 0x00018800ff187b82 */ /* 0x000ee20000000a00 */
[----:B-1----:R-:W-:-:S04]  /*0c30*/  ISETP.NE.U32.AND P0, PT, R20, RZ, PT ;  /* 0x000000ff1400720c */ /* 0x002fc80003f05070 */
[----:B------:R-:W-:-:S13]  /*0c40*/  ISETP.NE.AND.EX P0, PT, R21, RZ, PT, P0 ;  /* 0x000000ff1500720c */ /* 0x000fda0003f05300 */
[----:B--23--:R-:W-:Y:S05]  /*0c50*/  @!P0 BRA `(.L_x_11) ;  /* 0x0000000000288947 */ /* 0x00cfea0003800000 */
[----:B------:R-:W1:Y:S02]  /*0c60*/  LDC R3, c[0x0][0x634] ;  /* 0x00018d00ff037b82 */ /* 0x000e640000000800 */
[----:B-1----:R-:W-:-:S05]  /*0c70*/  IADD3 R3, P0, R16, R3, RZ ;  /* 0x0000000310037210 */ /* 0x002fca0007f1e0ff */
[----:B------:R-:W-:-:S04]  /*0c80*/  IMAD.X R19, RZ, RZ, R17, P0 ;  /* 0x000000ffff137224 */ /* 0x000fc800000e0611 */
[----:B------:R-:W-:-:S04]  /*0c90*/  IMAD.WIDE.U32 R8, R19, R20, RZ ;  /* 0x0000001413087225 */ /* 0x000fc800078e00ff */
[----:B0-----:R-:W-:-:S04]  /*0ca0*/  IMAD.WIDE.U32 R10, P0, R3, R21, R8 ;  /* 0x00000015030a7225 */ /* 0x001fc80007800008 */
[----:B------:R-:W-:-:S04]  /*0cb0*/  IMAD.WIDE.U32 R8, R3, R20, RZ ;  /* 0x0000001403087225 */ /* 0x000fc800078e00ff */
[----:B------:R-:W-:Y:S01]  /*0cc0*/  IMAD.X R13, RZ, RZ, RZ, P0 ;  /* 0x000000ffff0d7224 */ /* 0x000fe200000e06ff */
[----:B------:R-:W-:Y:S01]  /*0cd0*/  IADD3 RZ, P0, R9, R10, RZ ;  /* 0x0000000a09ff7210 */ /* 0x000fe20007f1e0ff */
[----:B------:R-:W-:-:S04]  /*0ce0*/  IMAD.MOV.U32 R12, RZ, RZ, R11 ;  /* 0x000000ffff0c7224 */ /* 0x000fc800078e000b */
[----:B------:R-:W-:-:S08]  /*0cf0*/  IMAD.WIDE.U32.X R8, R19, R21, R12, P0 ;  /* 0x0000001513087225 */ /* 0x000fd000000e040c */
.L_x_11:
[-CC-:B------:R-:W-:Y:S01]  /*0d00*/  SHF.R.U64 R30, R8, R18.reuse, R9.reuse ;  /* 0x00000012081e7219 */ /* 0x180fe20000001209 */
[----:B------:R-:W1:Y:S01]  /*0d10*/  LDC R12, c[0x0][0x618] ;  /* 0x00018600ff0c7b82 */ /* 0x000e620000000800 */
[----:B------:R-:W-:Y:S01]  /*0d20*/  SHF.R.U32.HI R7, RZ, R18, R9 ;  /* 0x00000012ff077219 */ /* 0x000fe20000011609 */
[----:B------:R-:W-:Y:S01]  /*0d30*/  ULDC UR4, c[0x0][0x150] ;  /* 0x0000540000047ab9 */ /* 0x000fe20000000800 */
[----:B0-----:R-:W-:Y:S02]  /*0d40*/  IADD3 R11, P0, RZ, -R30, RZ ;  /* 0x8000001eff0b7210 */ /* 0x001fe40007f1e0ff */
[----:B------:R-:W-:-:S03]  /*0d50*/  I2FP.F32.U32 R3, R6 ;  /* 0x0000000600037245 */ /* 0x000fc60000201000 */
[----:B------:R-:W0:Y:S01]  /*0d60*/  LDC.64 R26, c[0x0][0x640] ;  /* 0x00019000ff1a7b82 */ /* 0x000e220000000a00 */
[----:B------:R-:W-:Y:S02]  /*0d70*/  IMAD.X R13, RZ, RZ, ~R7, P0 ;  /* 0x000000ffff0d7224 */ /* 0x000fe400000e0e07 */
[----:B------:R-:W-:Y:S01]  /*0d80*/  FMUL R3, R3, UR4 ;  /* 0x0000000403037c20 */ /* 0x000fe20008400000 */
[----:B------:R-:W-:Y:S01]  /*0d90*/  IMAD.WIDE.U32 R8, R11, R24, R16 ;  /* 0x000000180b087225 */ /* 0x000fe200078e0010 */
[----:B------:R-:W-:-:S03]  /*0da0*/  ULDC UR4, c[0x0][0x154] ;  /* 0x0000550000047ab9 */ /* 0x000fc60000000800 */
[----:B------:R-:W-:Y:S01]  /*0db0*/  IMAD R10, R13, R24, RZ ;  /* 0x000000180d0a7224 */ /* 0x000fe200078e02ff */
[----:B------:R-:W2:Y:S01]  /*0dc0*/  LDC R7, c[0x0][0x144] ;  /* 0x00005100ff077b82 */ /* 0x000ea20000000800 */
[----:B------:R-:W3:Y:S02]  /*0dd0*/  F2I.U32.TRUNC.NTZ R3, R3 ;  /* 0x0000000300037305 */ /* 0x000ee4000020f000 */
[----:B------:R-:W-:-:S04]  /*0de0*/  IMAD R11, R11, R25, R10 ;  /* 0x000000190b0b7224 */ /* 0x000fc800078e020a */
[----:B------:R-:W-:Y:S01]  /*0df0*/  IMAD.IADD R9, R9, 0x1, R11 ;  /* 0x0000000109097824 */ /* 0x000fe200078e020b */
[----:B------:R-:W4:Y:S01]  /*0e00*/  LDC R18, c[0x0][0x608] ;  /* 0x00018200ff127b82 */ /* 0x000f220000000800 */
[----:B------:R-:W-:-:S03]  /*0e10*/  IMAD.MOV.U32 R11, RZ, RZ, -0x1 ;  /* 0xffffffffff0b7424 */ /* 0x000fc600078e00ff */
[-C--:B-1----:R-:W-:Y:S02]  /*0e20*/  SHF.R.U64 R22, R8, R12.reuse, R9 ;  /* 0x0000000c08167219 */ /* 0x082fe40000001209 */
[----:B------:R-:W-:Y:S02]  /*0e30*/  I2FP.F32.U32 R8, R15 ;  /* 0x0000000f00087245 */ /* 0x000fe40000201000 */
[----:B------:R-:W1:Y:S01]  /*0e40*/  LDC R24, c[0x0][0x658] ;  /* 0x00019600ff187b82 */ /* 0x000e620000000800 */
[----:B0-----:R-:W-:Y:S01]  /*0e50*/  ISETP.NE.U32.AND P0, PT, R26, RZ, PT ;  /* 0x000000ff1a00720c */ /* 0x001fe20003f05070 */
[----:B---3--:R-:W-:Y:S01]  /*0e60*/  IMAD.MOV R10, RZ, RZ, -R3 ;  /* 0x000000ffff0a7224 */ /* 0x008fe200078e0a03 */
[----:B------:R-:W-:Y:S01]  /*0e70*/  SHF.R.U32.HI R9, RZ, R12, R9 ;  /* 0x0000000cff097219 */ /* 0x000fe20000011609 */
[----:B------:R-:W-:Y:S01]  /*0e80*/  FMUL R8, R8, UR4 ;  /* 0x0000000408087c20 */ /* 0x000fe20008400000 */
[----:B------:R-:W-:-:S03]  /*0e90*/  ISETP.NE.AND.EX P0, PT, R27, RZ, PT, P0 ;  /* 0x000000ff1b00720c */ /* 0x000fc60003f05300 */
[----:B------:R-:W0:Y:S01]  /*0ea0*/  LDC R20, c[0x0][0x148] ;  /* 0x00005200ff147b82 */ /* 0x000e220000000800 */
[----:B--2---:R-:W-:-:S07]  /*0eb0*/  IMAD R3, R7, R10, R6 ;  /* 0x0000000a07037224 */ /* 0x004fce00078e0206 */
[----:B------:R-:W2:Y:S01]  /*0ec0*/  LDC R21, c[0x0][0x600] ;  /* 0x00018000ff157b82 */ /* 0x000ea20000000800 */
[-CC-:B----4-:R-:W-:Y:S02]  /*0ed0*/  SHF.R.U64 R32, R22, R18.reuse, R9.reuse ;  /* 0x0000001216207219 */ /* 0x190fe40000001209 */
[----:B------:R-:W-:Y:S01]  /*0ee0*/  SHF.R.U32.HI R7, RZ, R18, R9 ;  /* 0x00000012ff077219 */ /* 0x000fe20000011609 */
[----:B------:R-:W-:Y:S01]  /*0ef0*/  IMAD.MOV.U32 R9, RZ, RZ, 0x1 ;  /* 0x00000001ff097424 */ /* 0x000fe200078e00ff */
[----:B------:R3:W4:Y:S03]  /*0f00*/  F2I.U32.TRUNC.NTZ R18, R8 ;  /* 0x0000000800127305 */ /* 0x000726000020f000 */
[----:B------:R-:W0:Y:S01]  /*0f10*/  LDC R25, c[0x0][0x648] ;  /* 0x00019200ff197b82 */ /* 0x000e220000000800 */
[-C--:B-1----:R-:W-:Y:S02]  /*0f20*/  SHF.L.U32 R6, R11, R24.reuse, RZ ;  /* 0x000000180b067219 */ /* 0x082fe400000006ff */
[----:B------:R-:W-:-:S02]  /*0f30*/  SHF.R.U64 R34, R32, R24, R7 ;  /* 0x0000001820227219 */ /* 0x000fc40000001207 */
[----:B------:R-:W-:Y:S02]  /*0f40*/  LOP3.LUT R13, RZ, R6, RZ, 0x33, !PT ;  /* 0x00000006ff0d7212 */ /* 0x000fe400078e33ff */
[-C--:B------:R-:W-:Y:S01]  /*0f50*/  SHF.R.U32.HI R7, RZ, R24.reuse, R7 ;  /* 0x00000018ff077219 */ /* 0x080fe20000011607 */
[----:B------:R-:W1:Y:S01]  /*0f60*/  LDC R29, c[0x0][0x638] ;  /* 0x00018e00ff1d7b82 */ /* 0x000e620000000800 */
[----:B------:R-:W-:Y:S01]  /*0f70*/  SHF.L.U32 R12, R9, R24, RZ ;  /* 0x00000018090c7219 */ /* 0x000fe200000006ff */
[----:B------:R-:W-:-:S06]  /*0f80*/  IMAD.MOV.U32 R6, RZ, RZ, R34 ;  /* 0x000000ffff067224 */ /* 0x000fcc00078e0022 */
[----:B------:R-:W0:Y:S01]  /*0f90*/  LDC R28, c[0x0][0x610] ;  /* 0x00018400ff1c7b82 */ /* 0x000e220000000800 */
[----:B---34-:R-:W-:Y:S05]  /*0fa0*/  @!P0 BRA `(.L_x_12) ;  /* 0x0000000000288947 */ /* 0x018fea0003800000 */
[----:B------:R-:W3:Y:S02]  /*0fb0*/  LDC R11, c[0x0][0x64c] ;  /* 0x00019300ff0b7b82 */ /* 0x000ee40000000800 */
[----:B---3--:R-:W-:-:S05]  /*0fc0*/  IADD3 R11, P0, R34, R11, RZ ;  /* 0x0000000b220b7210 */ /* 0x008fca0007f1e0ff */
[----:B------:R-:W-:-:S04]  /*0fd0*/  IMAD.X R19, RZ, RZ, R7, P0 ;  /* 0x000000ffff137224 */ /* 0x000fc800000e0607 */
[----:B------:R-:W-:-:S04]  /*0fe0*/  IMAD.WIDE.U32 R6, R19, R26, RZ ;  /* 0x0000001a13067225 */ /* 0x000fc800078e00ff */
[----:B------:R-:W-:-:S04]  /*0ff0*/  IMAD.WIDE.U32 R8, P0, R11, R27, R6 ;  /* 0x0000001b0b087225 */ /* 0x000fc80007800006 */
[----:B------:R-:W-:-:S04]  /*1000*/  IMAD.WIDE.U32 R6, R11, R26, RZ ;  /* 0x0000001a0b067225 */ /* 0x000fc800078e00ff */
[----:B------:R-:W-:Y:S01]  /*1010*/  IMAD.X R11, RZ, RZ, RZ, P0 ;  /* 0x000000ffff0b7224 */ /* 0x000fe200000e06ff */
[----:B------:R-:W-:Y:S01]  /*1020*/  IADD3 RZ, P0, R7, R8, RZ ;  /* 0x0000000807ff7210 */ /* 0x000fe20007f1e0ff */
[----:B------:R-:W-:-:S04]  /*1030*/  IMAD.MOV.U32 R10, RZ, RZ, R9 ;  /* 0x000000ffff0a7224 */ /* 0x000fc800078e0009 */
[----:B------:R-:W-:-:S08]  /*1040*/  IMAD.WIDE.U32.X R6, R19, R27, R10, P0 ;  /* 0x0000001b13067225 */ /* 0x000fd000000e040a */
.L_x_12:
[----:B0-----:R-:W-:Y:S01]  /*1050*/  SHF.R.U64 R6, R6, R25, R7 ;  /* 0x0000001906067219 */ /* 0x001fe20000001207 */
[----:B--2---:R-:W-:Y:S01]  /*1060*/  VIADD R7, R21, 0xffffffff ;  /* 0xffffffff15077836 */ /* 0x004fe20000000000 */
[----:B------:R-:W-:Y:S01]  /*1070*/  LOP3.LUT R13, R32, R13, RZ, 0xc0, !PT ;  /* 0x0000000d200d7212 */ /* 0x000fe200078ec0ff */
[----:B------:R-:W-:Y:S02]  /*1080*/  IMAD.MOV R18, RZ, RZ, -R18 ;  /* 0x000000ffff127224 */ /* 0x000fe400078e0a12 */
[----:B------:R-:W-:Y:S01]  /*1090*/  IMAD.MOV R8, RZ, RZ, -R6 ;  /* 0x000000ffff087224 */ /* 0x000fe200078e0a06 */
[----:B------:R-:W-:Y:S01]  /*10a0*/  LOP3.LUT R7, R22, R7, RZ, 0xc0, !PT ;  /* 0x0000000716077212 */ /* 0x000fe200078ec0ff */
[----:B------:R-:W-:Y:S02]  /*10b0*/  IMAD R12, R12, R6, R13 ;  /* 0x000000060c0c7224 */ /* 0x000fe400078e020d */
[----:B------:R-:W-:Y:S02]  /*10c0*/  @P1 IMAD R3, R20, R18, R15 ;  /* 0x0000001214031224 */ /* 0x000fe400078e020f */
[----:B-1----:R-:W-:-:S02]  /*10d0*/  IMAD R6, R8, R29, R34 ;  /* 0x0000001d08067224 */ /* 0x002fc400078e0222 */
[----:B------:R-:W-:Y:S02]  /*10e0*/  IMAD R22, R12, R28, R3 ;  /* 0x0000001c0c167224 */ /* 0x000fe400078e0203 */
[----:B------:R-:W-:Y:S02]  /*10f0*/  IMAD R7, R6, R21, R7 ;  /* 0x0000001506077224 */ /* 0x000fe400078e0207 */
[----:B------:R-:W-:Y:S02]  /*1100*/  IMAD.MOV.U32 R3, RZ, RZ, 0x1 ;  /* 0x00000001ff037424 */ /* 0x000fe400078e00ff */
[----:B------:R-:W-:Y:S01]  /*1110*/  IMAD.MOV.U32 R19, RZ, RZ, R30 ;  /* 0x000000ffff137224 */ /* 0x000fe200078e001e */
[----:B------:R-:W-:Y:S02]  /*1120*/  SEL R18, R7, R22, !P1 ;  /* 0x0000001607127207 */ /* 0x000fe40004800000 */
[----:B------:R-:W-:-:S07]  /*1130*/  SEL R22, R22, R7, !P1 ;  /* 0x0000000716167207 */ /* 0x000fce0004800000 */
.L_x_10:
[----:B------:R-:W-:Y:S05]  /*1140*/  @!P2 BRA `(.L_x_13) ;  /* 0x00000054006ca947 */ /* 0x000fea0003800000 */
[----:B------:R-:W-:-:S13]  /*1150*/  ISETP.GT.U32.AND P0, PT, R31, 0x1, PT ;  /* 0x000000011f00780c */ /* 0x000fda0003f04070 */
[----:B------:R-:W-:Y:S05]  /*1160*/  @P0 EXIT ;  /* 0x000000000000094d */ /* 0x000fea0003800000 */
.L_x_14:
[----:B------:R-:W-:-:S08]  /*1170*/  NOP ;  /* 0x0000000000007918 */ /* 0x000fd00000000000 */
[----:B------:R-:W1:Y:S02]  /*1180*/  USETMAXREG.TRY_ALLOC.CTAPOOL UP0, 0xe8 ;  /* 0x000000e8000079c8 */ /* 0x000e640008000600 */
[----:B-1----:R-:W-:-:S13]  /*1190*/  PLOP3.LUT P0, PT, PT, PT, UP0, 0x80, 0x0 ;  /* 0x000000000000781c */ /* 0x002fda0003f0f008 */
[----:B------:R-:W-:Y:S05]  /*11a0*/  @!P0 BRA `(.L_x_14) ;  /* 0xfffffffc00f08947 */ /* 0x000fea000383ffff */
[----:B------:R-:W-:-:S13]  /*11b0*/  LOP3.LUT P0, RZ, R3, 0xff, RZ, 0xc0, !PT ;  /* 0x000000ff03ff7812 */ /* 0x000fda000780c0ff */
[----:B------:R-:W-:Y:S05]  /*11c0*/  @!P0 EXIT ;  /* 0x000000000000894d */ /* 0x000fea0003800000 */
[----:B------:R-:W2:Y:S01]  /*11d0*/  LDL.64 R8, [R1] ;  /* 0x0000000001087983 */ /* 0x000ea20000100a00 */
[----:B------:R-:W-:Y:S01]  /*11e0*/  SHF.R.S32.HI R4, RZ, 0x1f, R5 ;  /* 0x0000001fff047819 */ /* 0x000fe20000011405 */
[----:B------:R-:W1:Y:S01]  /*11f0*/  S2UR UR4, SR_CgaCtaId ;  /* 0x00000000000479c3 */ /* 0x000e620000008800 */
[----:B------:R-:W-:Y:S01]  /*1200*/  UISETP.LT.AND UP0, UPT, UR40, 0x1, UPT ;  /* 0x000000012800788c */ /* 0x000fe2000bf01270 */
[----:B------:R-:W-:Y:S01]  /*1210*/  LOP3.LUT R102, R23, 0x1, RZ, 0xfc, !PT ;  /* 0x0000000117667812 */ /* 0x000fe200078efcff */
[----:B------:R-:W-:Y:S01]  /*1220*/  UIADD3 UR5, UR43, -0x1, URZ ;  /* 0xffffffff2b057890 */ /* 0x000fe2000fffe03f */
[CC--:B------:R-:W-:Y:S01]  /*1230*/  LEA.HI R3, R4.reuse, R5.reuse, RZ, 0x2 ;  /* 0x0000000504037211 */ /* 0x0c0fe200078f10ff */
[----:B------:R-:W-:Y:S01]  /*1240*/  USEL UR42, UR40, 0x1, UP0 ;  /* 0x00000001282a7887 */ /* 0x000fe20008000000 */
[----:B------:R-:W-:Y:S01]  /*1250*/  LEA.HI R4, R4, R5, RZ, 0x5 ;  /* 0x0000000504047211 */ /* 0x000fe200078f28ff */
[----:B------:R-:W-:Y:S01]  /*1260*/  UMOV UR41, 0x400 ;  /* 0x0000040000297882 */ /* 0x000fe20000000000 */
[--C-:B------:R-:W-:Y:S01]  /*1270*/  SHF.R.S32.HI R90, RZ, 0x2, R3.reuse ;  /* 0x00000002ff5a7819 */ /* 0x100fe20000011403 */
[----:B------:R-:W3:Y:S01]  /*1280*/  LDC R96, c[0x0][0x658] ;  /* 0x00019600ff607b82 */ /* 0x000ee20000000800 */
[----:B------:R-:W-:Y:S01]  /*1290*/  SHF.R.S32.HI R7, RZ, 0x1f, R3 ;  /* 0x0000001fff077819 */ /* 0x000fe20000011403 */
[----:B------:R-:W-:Y:S01]  /*12a0*/  UISETP.NE.AND UP0, UPT, UR5, URZ, UPT ;  /* 0x0000003f0500728c */ /* 0x000fe2000bf05270 */
[----:B------:R-:W-:Y:S01]  /*12b0*/  LOP3.LUT R6, R3, 0xfffffffc, RZ, 0xc0, !PT ;  /* 0xfffffffc03067812 */ /* 0x000fe200078ec0ff */
[----:B------:R-:W-:Y:S01]  /*12c0*/  ULDC UR6, c[0x0][0x284] ;  /* 0x0000a10000067ab9 */ /* 0x000fe20000000800 */
[----:B------:R-:W-:Y:S01]  /*12d0*/  LEA.HI R7, R7, R90, RZ, 0x3 ;  /* 0x0000005a07077211 */ /* 0x000fe200078f18ff */
[----:B------:R-:W-:Y:S01]  /*12e0*/  USHF.L.U32 UR45, UR40, 0x1, URZ ;  /* 0x00000001282d7899 */ /* 0x000fe2000800063f */
[----:B------:R-:W-:Y:S01]  /*12f0*/  SHF.R.S32.HI R3, RZ, 0x5, R4 ;  /* 0x00000005ff037819 */ /* 0x000fe20000011404 */
[----:B------:R-:W4:Y:S01]  /*1300*/  LDC.64 R94, c[0x0][0x5c8] ;  /* 0x00017200ff5e7b82 */ /* 0x000f220000000a00 */
[----:B------:R-:W-:Y:S01]  /*1310*/  LOP3.LUT R7, R7, 0xfffffff8, RZ, 0xc0, !PT ;  /* 0xfffffff807077812 */ /* 0x000fe200078ec0ff */
[----:B------:R-:W-:Y:S01]  /*1320*/  IMAD.IADD R6, R5, 0x1, -R6 ;  /* 0x0000000105067824 */ /* 0x000fe200078e0a06 */
[----:B------:R-:W-:Y:S01]  /*1330*/  UIADD3 UR42, -UR42, UR40, URZ ;  /* 0x000000282a2a7290 */ /* 0x000fe2000fffe13f */
[----:B------:R-:W-:-:S02]  /*1340*/  IMAD.MOV.U32 R5, RZ, RZ, 0x1 ;  /* 0x00000001ff057424 */ /* 0x000fc400078e00ff */
[----:B------:R-:W-:Y:S01]  /*1350*/  IMAD.IADD R90, R90, 0x1, -R7 ;  /* 0x000000015a5a7824 */ /* 0x000fe200078e0a07 */
[----:B-1----:R-:W-:Y:S01]  /*1360*/  ULEA UR41, UR4, UR41, 0x18 ;  /* 0x0000002904297291 */ /* 0x002fe2000f8ec03f */
[----:B------:R-:W1:Y:S01]  /*1370*/  LDC R97, c[0x0][0x288] ;  /* 0x0000a200ff617b82 */ /* 0x000e620000000800 */
[----:B------:R-:W-:Y:S01]  /*1380*/  USHF.L.U32 UR4, UR5, 0x3, URZ ;  /* 0x0000000305047899 */ /* 0x000fe2000800063f */
[--C-:B------:R-:W-:Y:S01]  /*1390*/  IMAD R101, R3, -0x10, -R90.reuse ;  /* 0xfffffff003657824 */ /* 0x100fe200078e0a5a */
[--C-:B------:R-:W-:Y:S01]  /*13a0*/  SHF.R.S32.HI R91, RZ, 0x1f, R90.reuse ;  /* 0x0000001fff5b7819 */ /* 0x100fe2000001145a */
[----:B------:R-:W-:Y:S01]  /*13b0*/  USEL UR5, URZ, 0x1, UP0 ;  /* 0x000000013f057887 */ /* 0x000fe20008000000 */
[----:B------:R-:W-:Y:S01]  /*13c0*/  IMAD.SHL.U32 R92, R6, 0x2, RZ ;  /* 0x00000002065c7824 */ /* 0x000fe200078e00ff */
[----:B------:R-:W-:Y:S01]  /*13d0*/  UIADD3 UR46, UR41, 0x40, URZ ;  /* 0x00000040292e7890 */ /* 0x000fe2000fffe03f */
[----:B------:R-:W-:Y:S01]  /*13e0*/  VIADD R101, R101, UR6 ;  /* 0x0000000665657c36 */ /* 0x000fe20008000000 */
[----:B------:R-:W0:Y:S01]  /*13f0*/  LDC R99, c[0x0][0x600] ;  /* 0x00018000ff637b82 */ /* 0x000e220000000800 */
[----:B------:R-:W-:Y:S01]  /*1400*/  IMAD.WIDE R90, R3, 0x10, R90 ;  /* 0x00000010035a7825 */ /* 0x000fe200078e025a */
[----:B------:R-:W-:Y:S01]  /*1410*/  ULOP3.LUT UR4, UR4, 0x8, URZ, 0xc0, !UPT ;  /* 0x0000000804047892 */ /* 0x000fe2000f8ec03f */
[----:B------:R-:W-:Y:S01]  /*1420*/  SHF.R.S32.HI R93, RZ, 0x1f, R92 ;  /* 0x0000001fff5d7819 */ /* 0x000fe2000001145c */
[----:B------:R-:W-:Y:S01]  /*1430*/  ULEA UR43, UR43, UR46, 0x3 ;  /* 0x0000002e2b2b7291 */ /* 0x000fe2000f8e183f */
[----:B------:R-:W-:Y:S01]  /*1440*/  IMAD.MOV.U32 R3, RZ, RZ, -0x1 ;  /* 0xffffffffff037424 */ /* 0x000fe200078e00ff */
[----:B------:R-:W-:Y:S01]  /*1450*/  ULOP3.LUT UR47, UR4, 0x8, URZ, 0x3c, !UPT ;  /* 0x00000008042f7892 */ /* 0x000fe2000f8e3c3f */
[----:B------:R-:W-:Y:S01]  /*1460*/  IMAD.U32 R103, RZ, RZ, UR5 ;  /* 0x00000005ff677e24 */ /* 0x000fe2000f8e00ff */
[C---:B----4-:R-:W-:Y:S01]  /*1470*/  SHF.L.U64.HI R95, R94.reuse, 0x3, R95 ;  /* 0x000000035e5f7819 */ /* 0x050fe2000001025f */
[----:B------:R-:W-:Y:S01]  /*1480*/  IMAD.SHL.U32 R94, R94, 0x8, RZ ;  /* 0x000000085e5e7824 */ /* 0x000fe200078e00ff */
[-C--:B---3--:R-:W-:Y:S01]  /*1490*/  SHF.L.U32 R3, R3, R96.reuse, RZ ;  /* 0x0000006003037219 */ /* 0x088fe200000006ff */
[----:B------:R-:W-:Y:S01]  /*14a0*/  ULOP3.LUT UR44, UR4, 0x18, URZ, 0x3c, !UPT ;  /* 0x00000018042c7892 */ /* 0x000fe2000f8e3c3f */
[----:B------:R-:W-:-:S02]  /*14b0*/  SHF.L.U32 R96, R5, R96, RZ ;  /* 0x0000006005607219 */ /* 0x000fc400000006ff */
[----:B------:R-:W-:Y:S01]  /*14c0*/  LOP3.LUT R100, RZ, R3, RZ, 0x33, !PT ;  /* 0x00000003ff647212 */ /* 0x000fe200078e33ff */
[----:B-1----:R-:W-:Y:S02]  /*14d0*/  IMAD R97, R6, -0x2, R97 ;  /* 0xfffffffe06617824 */ /* 0x002fe400078e0261 */
[----:B0-----:R-:W-:Y:S01]  /*14e0*/  VIADD R99, R99, 0xffffffff ;  /* 0xffffffff63637836 */ /* 0x001fe20000000000 */
[----:B--2---:R-:W-:-:S07]  /*14f0*/  SHF.L.U64.HI R98, R8, 0x1, R0 ;  /* 0x0000000108627819 */ /* 0x004fce0000010200 */
.L_x_162:
[----:B------:R-:W-:-:S04]  /*1500*/  SHF.L.U32 R0, R103, 0x1f, RZ ;  /* 0x0000001f67007819 */ /* 0x000fc800000006ff */
[----:B------:R-:W0:Y:S02]  /*1510*/  SYNCS.PHASECHK.TRANS64.TRYWAIT P0, [UR43+-0x8], R0 ;  /* 0xfffff800ff0075a7 */ /* 0x000e24000800016b */
[----:B01-34-:R-:W-:Y:S05]  /*1520*/  @!P0 BRA `(.L_x_15) ;  /* 0x0000006000388947 */ /* 0x01bfea0003800000 */
.L_x_183:
[----:B------:R-:W-:Y:S02]  /*1530*/  ULDC UR4, c[0x0][0x28c] ;  /* 0x0000a30000047ab9 */ /* 0x000fe40000000800 */
[----:B------:R-:W-:-:S13]  /*1540*/  ISETP.LT.AND P0, PT, RZ, UR4, PT ;  /* 0x00000004ff007c0c */ /* 0x000fda000bf01270 */
[----:B------:R-:W-:Y:S05]  /*1550*/  @P0 BRA `(.L_x_16) ;  /* 0x0000000000400947 */ /* 0x000fea0003800000 */
[----:B0-----:R-:W-:Y:S01]  /*1560*/  MOV R0, 0x0 ;  /* 0x0000000000007802 */ /* 0x001fe20000000f00 */
[----:B------:R-:W-:Y:S01]  /*1570*/  ULDC.64 UR4, c[0x4][0x68] ;  /* 0x01001a0000047ab9 */ /* 0x000fe20000000a00 */
[----:B------:R-:W-:Y:S01]  /*1580*/  ULDC.64 UR6, c[0x4][0x8] ;  /* 0x0100020000067ab9 */ /* 0x000fe20000000a00 */
[----:B------:R-:W-:Y:S01]  /*1590*/  IMAD.U32 R4, RZ, RZ, UR4 ;  /* 0x00000004ff047e24 */ /* 0x000fe2000f8e00ff */
[----:B------:R0:W1:Y:S01]  /*15a0*/  LDC.64 R14, c[0x4][R0] ;  /* 0x01000000000e7b82 */ /* 0x0000620000000a00 */
[----:B------:R-:W-:Y:S01]  /*15b0*/  IMAD.U32 R5, RZ, RZ, UR5 ;  /* 0x00000005ff057e24 */ /* 0x000fe2000f8e00ff */
[----:B------:R-:W-:Y:S01]  /*15c0*/  ULDC.64 UR4, c[0x4][0x70] ;  /* 0x01001c0000047ab9 */ /* 0x000fe20000000a00 */
[----:B------:R-:W-:Y:S02]  /*15d0*/  IMAD.U32 R10, RZ, RZ, UR6 ;  /* 0x00000006ff0a7e24 */ /* 0x000fe4000f8e00ff */
[----:B------:R-:W-:Y:S02]  /*15e0*/  IMAD.U32 R6, RZ, RZ, UR4 ;  /* 0x00000004ff067e24 */ /* 0x000fe4000f8e00ff */
[----:B------:R-:W-:-:S02]  /*15f0*/  IMAD.U32 R7, RZ, RZ, UR5 ;  /* 0x00000005ff077e24 */ /* 0x000fc4000f8e00ff */
[----:B------:R-:W-:Y:S02]  /*1600*/  IMAD.U32 R11, RZ, RZ, UR7 ;  /* 0x00000007ff0b7e24 */ /* 0x000fe4000f8e00ff */
[----:B------:R-:W-:Y:S02]  /*1610*/  IMAD.MOV.U32 R8, RZ, RZ, 0x1e1 ;  /* 0x000001e1ff087424 */ /* 0x000fe400078e00ff */
[----:B------:R-:W-:Y:S02]  /*1620*/  IMAD.MOV.U32 R12, RZ, RZ, 0x1 ;  /* 0x00000001ff0c7424 */ /* 0x000fe400078e00ff */
[----:B0-----:R-:W-:-:S07]  /*1630*/  IMAD.MOV.U32 R13, RZ, RZ, RZ ;  /* 0x000000ffff0d7224 */ /* 0x001fce00078e00ff */
[----:B------:R-:W-:-:S07]  /*1640*/  LEPC R20, `(.L_x_16) ;  /* 0x000000001014794e */ /* 0x000fce0000000000 */
[----:B-1---5:R-:W-:Y:S05]  /*1650*/  CALL.ABS.NOINC R14 ;  /* 0x000000000e007343 */ /* 0x022fea0003c00000 */
.L_x_16:
[----:B------:R-:W-:-:S13]  /*1660*/  ISETP.NE.AND P0, PT, R102, 0x3, PT ;  /* 0x000000036600780c */ /* 0x000fda0003f05270 */
[----:B------:R-:W-:Y:S05]  /*1670*/  @!P0 BRA `(.L_x_17) ;  /* 0x0000000000048947 */ /* 0x000fea0003800000 */
[----:B------:R-:W-:Y:S01]  /*1680*/  BPT.TRAP 0x1 ;  /* 0x000000040000795c */ /* 0x000fe20000300000 */
.L_x_17:
[----:B0-----:R-:W-:Y:S02]  /*1690*/  IMAD.U32 R3, RZ, RZ, UR38 ;  /* 0x00000026ff037e24 */ /* 0x001fe4000f8e00ff */
[----:B------:R-:W-:-:S03]  /*16a0*/  IMAD.U32 R0, RZ, RZ, UR39 ;  /* 0x00000027ff007e24 */ /* 0x000fc6000f8e00ff */
[----:B------:R-:W-:Y:S02]  /*16b0*/  LEA R3, R3, UR41, 0x3 ;  /* 0x0000002903037c11 */ /* 0x000fe4000f8e18ff */
[----:B------:R-:W-:-:S04]  /*16c0*/  SHF.L.U32 R0, R0, 0x1f, RZ ;  /* 0x0000001f00007819 */ /* 0x000fc800000006ff */
[----:B------:R0:W1:Y:S01]  /*16d0*/  SYNCS.PHASECHK.TRANS64.TRYWAIT P1, [R3+URZ], R0 ;  /* 0x00000000030075a7 */ /* 0x000062000802017f */
[----:B------:R-:W-:Y:S05]  /*16e0*/  @!P0 BRA `(.L_x_18) ;  /* 0x0000000000048947 */ /* 0x000fea0003800000 */
[----:B------:R-:W-:Y:S01]  /*16f0*/  BPT.TRAP 0x1 ;  /* 0x000000040000795c */ /* 0x000fe20000300000 */
.L_x_18:
[----:B------:R-:W-:-:S05]  /*1700*/  IMAD.U32 R4, RZ, RZ, UR42 ;  /* 0x0000002aff047e24 */ /* 0x000fca000f8e00ff */
[----:B------:R-:W-:Y:S01]  /*1710*/  ISETP.GE.AND P2, PT, R4, 0x1, PT ;  /* 0x000000010400780c */ /* 0x000fe20003f46270 */
[----:B-1----:R-:W-:-:S12]  /*1720*/  @P1 BRA `(.L_x_19) ;  /* 0x0000000000081947 */ /* 0x002fd80003800000 */
[----:B------:R-:W1:Y:S02]  /*1730*/  SYNCS.PHASECHK.TRANS64.TRYWAIT P1, [R3+URZ], R0 ;  /* 0x00000000030075a7 */ /* 0x000e64000802017f */
[----:B-1----:R-:W-:Y:S05]  /*1740*/  @!P1 BRA `(.L_x_20) ;  /* 0x0000005c00c89947 */ /* 0x002fea0003800000 */
.L_x_19:
[----:B------:R-:W-:Y:S05]  /*1750*/  WARPSYNC.ALL ;  /* 0x0000000000007948 */ /* 0x000fea0003800000 */
[----:B------:R-:W-:Y:S01]  /*1760*/  UIADD3 UR4, UR41, 0x100, URZ ;  /* 0x0000010029047890 */ /* 0x000fe2000fffe03f */
[----:B------:R-:W-:Y:S01]  /*1770*/  WARPGROUP.ARRIVE ;  /* 0x00000000000079c5 */ /* 0x000fe20000000000 */
[----:B------:R-:W-:Y:S02]  /*1780*/  UIADD3 UR5, UR41, 0x6100, URZ ;  /* 0x0000610029057890 */ /* 0x000fe4000fffe03f */
[----:B------:R-:W-:Y:S02]  /*1790*/  USHF.R.U32.HI UR4, URZ, 0x4, UR4 ;  /* 0x000000043f047899 */ /* 0x000fe40008011604 */
[----:B------:R-:W-:-:S02]  /*17a0*/  USHF.R.U32.HI UR5, URZ, 0x4, UR5 ;  /* 0x000000043f057899 */ /* 0x000fc40008011605 */
[----:B------:R-:W-:Y:S02]  /*17b0*/  ULOP3.LUT UR4, UR4, 0x3fff, URZ, 0xc0, !UPT ;  /* 0x00003fff04047892 */ /* 0x000fe4000f8ec03f */
[----:B------:R-:W-:Y:S02]  /*17c0*/  ULOP3.LUT UR5, UR5, 0x3fff, URZ, 0xc0, !UPT ;  /* 0x00003fff05057892 */ /* 0x000fe4000f8ec03f */
[----:B------:R-:W-:Y:S02]  /*17d0*/  ULOP3.LUT UR8, UR4, 0x10000, URZ, 0xfc, !UPT ;  /* 0x0001000004087892 */ /* 0x000fe4000f8efc3f */
[----:B------:R-:W-:Y:S02]  /*17e0*/  ULOP3.LUT UR9, UR5, 0x10000, URZ, 0xfc, !UPT ;  /* 0x0001000005097892 */ /* 0x000fe4000f8efc3f */
[----:B------:R-:W-:Y:S02]  /*17f0*/  ULEA UR10, UR38, UR8, 0x9 ;  /* 0x00000008260a7291 */ /* 0x000fe4000f8e483f */
[----:B------:R-:W-:Y:S01]  /*1800*/  ULEA UR11, UR38, UR9, 0xa ;  /* 0x00000009260b7291 */ /* 0x000fe2000f8e503f */
[----:B------:R-:W-:Y:S01]  /*1810*/  UMOV UR5, 0x40000040 ;  /* 0x4000004000057882 */ /* 0x000fe20000000000 */
[----:B------:R-:W-:-:S03]  /*1820*/  UMOV UR7, 0x40000040 ;  /* 0x4000004000077882 */ /* 0x000fc60000000000 */
[----:B------:R-:W-:Y:S02]  /*1830*/  UMOV UR4, UR10 ;  /* 0x0000000a00047c82 */ /* 0x000fe40008000000 */
[----:B------:R-:W-:Y:S02]  /*1840*/  UMOV UR6, UR11 ;  /* 0x0000000b00067c82 */ /* 0x000fe40008000000 */
[----:B------:R-:W-:Y:S01]  /*1850*/  HGMMA.64x128x8.F32.TF32 R24, gdesc[UR4], RZ, !UPT, gsb0 ;  /* 0x05e00000041879f0 */ /* 0x000fe2000c0028ff */
[----:B------:R-:W-:Y:S02]  /*1860*/  UIADD3 UR4, UR10, 0x2, URZ ;  /* 0x000000020a047890 */ /* 0x000fe4000fffe03f */
[----:B------:R-:W-:Y:S01]  /*1870*/  UIADD3 UR6, UR11, 0x2, URZ ;  /* 0x000000020b067890 */ /* 0x000fe2000fffe03f */
[----:B------:R-:W-:Y:S01]  /*1880*/  UMOV UR5, 0x40000040 ;  /* 0x4000004000057882 */ /* 0x000fe20000000000 */
[----:B------:R-:W-:Y:S01]  /*1890*/  UMOV UR7, 0x40000040 ;  /* 0x4000004000077882 */ /* 0x000fe20000000000 */
[----:B------:R-:W-:-:S02]  /*18a0*/  WARPGROUP.DEPBAR.LE gsb0, 0x0 ;  /* 0x00008000000079c5 */ /* 0x000fc40000010000 */
[----:B------:R-:W-:-:S06]  /*18b0*/  WARPGROUP.ARRIVE ;  /* 0x00000000000079c5 */ /* 0x000fcc0000000000 */
[----:B------:R-:W-:Y:S01]  /*18c0*/  HGMMA.64x128x8.F32.TF32 R24, gdesc[UR4], R24, gsb0 ;  /* 0x05e00000041879f0 */ /* 0x000fe20008002818 */
[----:B------:R-:W-:Y:S02]  /*18d0*/  UIADD3 UR4, UR10, 0x4, URZ ;  /* 0x000000040a047890 */ /* 0x000fe4000fffe03f */
[----:B------:R-:W-:Y:S01]  /*18e0*/  UIADD3 UR6, UR11, 0x4, URZ ;  /* 0x000000040b067890 */ /* 0x000fe2000fffe03f */
[----:B------:R-:W-:Y:S01]  /*18f0*/  UMOV UR5, 0x40000040 ;  /* 0x4000004000057882 */ /* 0x000fe20000000000 */
[----:B------:R-:W-:Y:S01]  /*1900*/  UMOV UR7, 0x40000040 ;  /* 0x4000004000077882 */ /* 0x000fe20000000000 */
[----:B------:R-:W-:Y:S02]  /*1910*/  WARPGROUP.DEPBAR.LE gsb0, 0x0 ;  /* 0x00008000000079c5 */ /* 0x000fe40000010000 */
        /* <DEDUP_REMOVED lines=8> */
[----:B------:R-:W-:Y:S03]  /*19a0*/  HGMMA.64x128x8.F32.TF32 R24, gdesc[UR4], R24, gsb0 ;  /* 0x05e00000041879f0 */ /* 0x000fe60008002818 */
[----:B------:R-:W-:Y:S02]  /*19b0*/  WARPGROUP.DEPBAR.LE gsb0, 0x0 ;  /* 0x00008000000079c5 */ /* 0x000fe40000010000 */
[----:B------:R-:W-:Y:S05]  /*19c0*/  @!P2 BRA `(.L_x_21) ;  /* 0x000000040010a947 */ /* 0x000fea0003800000 */
[----:B------:R-:W-:Y:S01]  /*19d0*/  UIADD3 UR4, UR38, 0x1, URZ ;  /* 0x0000000126047890 */ /* 0x000fe2000fffe03f */
[----:B01----:R-:W-:Y:S01]  /*19e0*/  IMAD.U32 R0, RZ, RZ, UR42 ;  /* 0x0000002aff007e24 */ /* 0x003fe2000f8e00ff */
[----:B------:R-:W-:Y:S02]  /*19f0*/  UMOV UR11, UR38 ;  /* 0x00000026000b7c82 */ /* 0x000fe40008000000 */
[----:B------:R-:W-:-:S04]  /*1a00*/  UISETP.NE.AND UP0, UPT, UR4, 0x3, UPT ;  /* 0x000000030400788c */ /* 0x000fc8000bf05270 */
[----:B------:R-:W-:Y:S02]  /*1a10*/  USEL UR5, URZ, 0x1, UP0 ;  /* 0x000000013f057887 */ /* 0x000fe40008000000 */
[----:B------:R-:W-:Y:S02]  /*1a20*/  USEL UR10, UR4, URZ, UP0 ;  /* 0x0000003f040a7287 */ /* 0x000fe40008000000 */
[----:B------:R-:W-:-:S06]  /*1a30*/  ULOP3.LUT UR5, UR39, UR5, URZ, 0x3c, !UPT ;  /* 0x0000000527057292 */ /* 0x000fcc000f8e3c3f */
[----:B------:R-:W-:-:S07]  /*1a40*/  IMAD.U32 R5, RZ, RZ, UR5 ;  /* 0x00000005ff057e24 */ /* 0x000fce000f8e00ff */
.L_x_28:
[----:B01----:R-:W-:Y:S05]  /*1a50*/  @!P0 BRA `(.L_x_22) ;  /* 0x0000000000048947 */ /* 0x003fea0003800000 */
[----:B------:R-:W-:Y:S01]  /*1a60*/  BPT.TRAP 0x1 ;  /* 0x000000040000795c */ /* 0x000fe20000300000 */
.L_x_22:
[----:B------:R-:W-:Y:S01]  /*1a70*/  ULEA UR4, UR10, UR41, 0x3 ;  /* 0x000000290a047291 */ /* 0x000fe2000f8e183f */
[----:B------:R-:W-:-:S08]  /*1a80*/  SHF.L.U32 R3, R5, 0x1f, RZ ;  /* 0x0000001f05037819 */ /* 0x000fd000000006ff */
[----:B------:R0:W1:Y:S01]  /*1a90*/  SYNCS.PHASECHK.TRANS64.TRYWAIT P1, [UR4], R3 ;  /* 0x00000003ff0075a7 */ /* 0x0000620008020144 */
[----:B------:R-:W-:Y:S05]  /*1aa0*/  @!P0 BRA `(.L_x_23) ;  /* 0x0000000000048947 */ /* 0x000fea0003800000 */
[----:B------:R-:W-:Y:S01]  /*1ab0*/  BPT.TRAP 0x1 ;  /* 0x000000040000795c */ /* 0x000fe20000300000 */
.L_x_23:
[----:B-1----:R-:W-:Y:S05]  /*1ac0*/  @P1 BRA `(.L_x_24) ;  /* 0x0000000000081947 */ /* 0x002fea0003800000 */
[----:B------:R-:W1:Y:S02]  /*1ad0*/  SYNCS.PHASECHK.TRANS64.TRYWAIT P1, [UR4], R3 ;  /* 0x00000003ff0075a7 */ /* 0x000e640008020144 */
[----:B-1----:R-:W-:Y:S05]  /*1ae0*/  @!P1 BRA `(.L_x_25) ;  /* 0x0000005800f49947 */ /* 0x002fea0003800000 */
.L_x_24:
[----:B------:R-:W-:Y:S01]  /*1af0*/  ULEA UR12, UR10, UR8, 0x9 ;  /* 0x000000080a0c7291 */ /* 0x000fe2000f8e483f */
[----:B------:R-:W-:Y:S01]  /*1b00*/  WARPGROUP.ARRIVE ;  /* 0x00000000000079c5 */ /* 0x000fe20000000000 */
[----:B------:R-:W-:Y:S01]  /*1b10*/  ULEA UR13, UR10, UR9, 0xa ;  /* 0x000000090a0d7291 */ /* 0x000fe2000f8e503f */
[----:B------:R-:W-:Y:S01]  /*1b20*/  UMOV UR5, 0x40000040 ;  /* 0x4000004000057882 */ /* 0x000fe20000000000 */
[----:B------:R-:W-:-:S03]  /*1b30*/  UMOV UR7, 0x40000040 ;  /* 0x4000004000077882 */ /* 0x000fc60000000000 */
[----:B------:R-:W-:Y:S02]  /*1b40*/  UMOV UR4, UR12 ;  /* 0x0000000c00047c82 */ /* 0x000fe40008000000 */
[----:B------:R-:W-:Y:S02]  /*1b50*/  UMOV UR6, UR13 ;  /* 0x0000000d00067c82 */ /* 0x000fe40008000000 */
[----:B------:R-:W-:Y:S01]  /*1b60*/  HGMMA.64x128x8.F32.TF32 R24, gdesc[UR4], R24, gsb0 ;  /* 0x05e00000041879f0 */ /* 0x000fe20008002818 */
        /* <DEDUP_REMOVED lines=23> */
[----:B------:R-:W-:Y:S01]  /*1ce0*/  BPT.TRAP 0x1 ;  /* 0x000000040000795c */ /* 0x000fe20000300000 */
.L_x_26:
[----:B------:R-:W-:Y:S01]  /*1cf0*/  ULEA UR4, UR11, UR41, 0x3 ;  /* 0x000000290b047291 */ /* 0x000fe2000f8e183f */
[----:B------:R-:W-:-:S03]  /*1d00*/  ISETP.GT.U32.AND P1, PT, R23, 0x1, PT ;  /* 0x000000011700780c */ /* 0x000fc60003f24070 */
[----:B------:R-:W-:-:S04]  /*1d10*/  UIADD3 UR4, UR4, 0x18, URZ ;  /* 0x0000001804047890 */ /* 0x000fc8000fffe03f */
[----:B------:R-:W-:-:S09]  /*1d20*/  UPRMT UR4, URZ, 0x654, UR4 ;  /* 0x000006543f047896 */ /* 0x000fd20008000004 */
[----:B------:R-:W-:Y:S01]  /*1d30*/  SYNCS.ARRIVE.TRANS64.RED.A1T0 RZ, [UR4], RZ ;  /* 0x000000ffffff79a7 */ /* 0x000fe20008100404 */
[----:B------:R-:W-:Y:S05]  /*1d40*/  @P1 BRA `(.L_x_27) ;  /* 0x0000000000041947 */ /* 0x000fea0003800000 */
[----:B------:R-:W-:Y:S01]  /*1d50*/  BPT.TRAP 0x1 ;  /* 0x000000040000795c */ /* 0x000fe20000300000 */
.L_x_27:
[----:B------:R-:W-:Y:S01]  /*1d60*/  UIADD3 UR10, UR10, 0x1, URZ ;  /* 0x000000010a0a7890 */ /* 0x000fe2000fffe03f */
[C---:B------:R-:W-:Y:S01]  /*1d70*/  ISETP.GT.AND P1, PT, R0.reuse, 0x1, PT ;  /* 0x000000010000780c */ /* 0x040fe20003f24270 */
[----:B------:R-:W-:Y:S01]  /*1d80*/  UIADD3 UR11, UR11, 0x1, URZ ;  /* 0x000000010b0b7890 */ /* 0x000fe2000fffe03f */
[----:B------:R-:W-:Y:S01]  /*1d90*/  VIADD R0, R0, 0xffffffff ;  /* 0xffffffff00007836 */ /* 0x000fe20000000000 */
[----:B------:R-:W-:Y:S02]  /*1da0*/  UISETP.NE.AND UP0, UPT, UR10, 0x3, UPT ;  /* 0x000000030a00788c */ /* 0x000fe4000bf05270 */
[----:B------:R-:W-:Y:S02]  /*1db0*/  UISETP.NE.AND UP1, UPT, UR11, 0x3, UPT ;  /* 0x000000030b00788c */ /* 0x000fe4000bf25270 */
[----:B------:R-:W-:Y:S02]  /*1dc0*/  USEL UR4, URZ, 0x1, UP0 ;  /* 0x000000013f047887 */ /* 0x000fe40008000000 */
[----:B------:R-:W-:-:S02]  /*1dd0*/  USEL UR10, UR10, URZ, UP0 ;  /* 0x0000003f0a0a7287 */ /* 0x000fc40008000000 */
[----:B------:R-:W-:Y:S02]  /*1de0*/  USEL UR11, UR11, URZ, UP1 ;  /* 0x0000003f0b0b7287 */ /* 0x000fe40008800000 */
[----:B------:R-:W-:Y:S01]  /*1df0*/  LOP3.LUT R5, R5, UR4, RZ, 0x3c, !PT ;  /* 0x0000000405057c12 */ /* 0x000fe2000f8e3cff */
[----:B------:R-:W-:Y:S09]  /*1e00*/  @P1 BRA `(.L_x_28) ;  /* 0xfffffffc00101947 */ /* 0x000ff2000383ffff */
.L_x_21:
[----:B01----:R-:W0:Y:S01]  /*1e10*/  LDC R0, c[0x0][0x28c] ;  /* 0x0000a300ff007b82 */ /* 0x003e220000000800 */
[----:B------:R-:W-:-:S04]  /*1e20*/  IMAD.U32 R3, RZ, RZ, UR47 ;  /* 0x0000002fff037e24 */ /* 0x000fc8000f8e00ff */
[----:B------:R1:W-:Y:S01]  /*1e30*/  SYNCS.ARRIVE.TRANS64.A1T0 RZ, [R3+UR46], RZ ;  /* 0x000000ff03ff79a7 */ /* 0x0003e2000810002e */
[----:B0-----:R-:W-:-:S13]  /*1e40*/  ISETP.GE.AND P1, PT, R0, 0x1, PT ;  /* 0x000000010000780c */ /* 0x001fda0003f26270 */
[----:B-1----:R-:W-:Y:S05]  /*1e50*/  @!P1 BRA `(.L_x_29) ;  /* 0x0000000000349947 */ /* 0x002fea0003800000 */
[----:B------:R-:W-:Y:S05]  /*1e60*/  @!P0 BRA `(.L_x_30) ;  /* 0x0000000000048947 */ /* 0x000fea0003800000 */
[----:B------:R-:W-:Y:S01]  /*1e70*/  BPT.TRAP 0x1 ;  /* 0x000000040000795c */ /* 0x000fe20000300000 */
.L_x_30:
[----:B------:R-:W-:Y:S01]  /*1e80*/  UIADD3 UR6, UR38, UR42, URZ ;  /* 0x0000002a26067290 */ /* 0x000fe2000fffe03f */
[----:B------:R-:W-:-:S03]  /*1e90*/  ISETP.GT.U32.AND P0, PT, R23, 0x1, PT ;  /* 0x000000011700780c */ /* 0x000fc60003f04070 */
[----:B------:R-:W-:-:S04]  /*1ea0*/  UIMAD.WIDE.U32 UR4, UR6, -0x55555555, URZ ;  /* 0xaaaaaaab060478a5 */ /* 0x000fc8000f8e003f */
[----:B------:R-:W-:-:S04]  /*1eb0*/  USHF.R.U32.HI UR4, URZ, 0x1, UR5 ;  /* 0x000000013f047899 */ /* 0x000fc80008011605 */
[----:B------:R-:W-:-:S04]  /*1ec0*/  UIMAD UR6, UR4, -0x3, UR6 ;  /* 0xfffffffd040678a4 */ /* 0x000fc8000f8e0206 */
[----:B------:R-:W-:-:S04]  /*1ed0*/  ULEA UR6, UR6, UR41, 0x3 ;  /* 0x0000002906067291 */ /* 0x000fc8000f8e183f */
[----:B------:R-:W-:-:S04]  /*1ee0*/  UIADD3 UR6, UR6, 0x18, URZ ;  /* 0x0000001806067890 */ /* 0x000fc8000fffe03f */
[----:B------:R-:W-:-:S09]  /*1ef0*/  UPRMT UR6, URZ, 0x654, UR6 ;  /* 0x000006543f067896 */ /* 0x000fd20008000006 */
[----:B------:R-:W-:Y:S01]  /*1f00*/  SYNCS.ARRIVE.TRANS64.RED.A1T0 RZ, [UR6], RZ ;  /* 0x000000ffffff79a7 */ /* 0x000fe20008100406 */
[----:B------:R-:W-:Y:S05]  /*1f10*/  @P0 BRA `(.L_x_29) ;  /* 0x0000000000040947 */ /* 0x000fea0003800000 */
[----:B------:R-:W-:Y:S01]  /*1f20*/  BPT.TRAP 0x1 ;  /* 0x000000040000795c */ /* 0x000fe20000300000 */
.L_x_29:
[----:B------:R-:W-:Y:S01]  /*1f30*/  SHF.L.U32 R0, R103, 0x1f, RZ ;  /* 0x0000001f67007819 */ /* 0x000fe200000006ff */
[----:B------:R-:W-:Y:S01]  /*1f40*/  UIADD3 UR38, UR38, UR45, URZ ;  /* 0x0000002d26267290 */ /* 0x000fe2000fffe03f */
[----:B------:R-:W-:Y:S01]  /*1f50*/  SHF.R.S32.HI R9, RZ, 0x1f, R19 ;  /* 0x0000001fff097819 */ /* 0x000fe20000011413 */
[----:B------:R-:W-:Y:S01]  /*1f60*/  UISETP.GE.U32.AND UP1, UPT, UR45, 0x3, UPT ;  /* 0x000000032d00788c */ /* 0x000fe2000bf26070 */
[----:B------:R-:W0:Y:S01]  /*1f70*/  SYNCS.PHASECHK.TRANS64.TRYWAIT P0, [UR43+0x8], R0 ;  /* 0x00000800ff0075a7 */ /* 0x000e22000800016b */
[----:B------:R-:W-:-:S04]  /*1f80*/  UISETP.GT.U32.AND UP0, UPT, UR38, 0x2, UPT ;  /* 0x000000022600788c */ /* 0x000fc8000bf04070 */
[----:B------:R-:W-:-:S04]  /*1f90*/  UISETP.LT.U32.AND UP0, UPT, UR45, 0x3, UP0 ;  /* 0x000000032d00788c */ /* 0x000fc80008701070 */
[----:B------:R-:W-:Y:S02]  /*1fa0*/  USEL UR6, URZ, 0x1, !UP0 ;  /* 0x000000013f067887 */ /* 0x000fe4000c000000 */
[----:B------:R-:W-:Y:S02]  /*1fb0*/  @UP1 UIMAD.WIDE.U32 UR4, UR38, -0x55555555, URZ ;  /* 0xaaaaaaab260418a5 */ /* 0x000fe4000f8e003f */
[----:B------:R-:W-:Y:S02]  /*1fc0*/  ULOP3.LUT UR39, UR39, UR6, URZ, 0x3c, !UPT ;  /* 0x0000000627277292 */ /* 0x000fe4000f8e3c3f */
[----:B------:R-:W-:-:S04]  /*1fd0*/  @UP1 USHF.R.U32.HI UR4, URZ, 0x1, UR5 ;  /* 0x000000013f041899 */ /* 0x000fc80008011605 */
[----:B------:R-:W-:Y:S01]  /*1fe0*/  @UP1 ULOP3.LUT UR39, UR39, 0x1, UR4, 0x78, !UPT ;  /* 0x0000000127271892 */ /* 0x000fe2000f8e7804 */
[----:B0-----:R-:W-:Y:S11]  /*1ff0*/  @!P0 BRA `(.L_x_31) ;  /* 0x0000005400c88947 */ /* 0x001ff60003800000 */
.L_x_184:
[----:B------:R-:W-:Y:S01]  /*2000*/  ULDC.64 UR4, c[0x0][0x5d0] ;  /* 0x0001740000047ab9 */ /* 0x000fe20000000a00 */
[----:B------:R-:W-:Y:S01]  /*2010*/  ULDC UR6, c[0x0][0x284] ;  /* 0x0000a10000067ab9 */ /* 0x000fe20000000800 */
[----:B0-----:R-:W-:Y:S02]  /*2020*/  IMAD R0, R9, UR4, RZ ;  /* 0x0000000409007c24 */ /* 0x001fe4000f8e02ff */
[----:B------:R-:W-:Y:S02]  /*2030*/  IMAD.SHL.U32 R12, R18, 0x80, RZ ;  /* 0x00000080120c7824 */ /* 0x000fe400078e00ff */
[C---:B------:R-:W-:Y:S02]  /*2040*/  IMAD R3, R19.reuse, UR5, R0 ;  /* 0x0000000513037c24 */ /* 0x040fe4000f8e0200 */
[----:B------:R-:W-:Y:S01]  /*2050*/  IMAD.SHL.U32 R0, R22, 0x40, RZ ;  /* 0x0000004016007824 */ /* 0x000fe200078e00ff */
[----:B------:R-:W-:Y:S01]  /*2060*/  SHF.R.S32.HI R13, RZ, 0x1f, R12 ;  /* 0x0000001fff0d7819 */ /* 0x000fe2000001140c */
[----:B------:R-:W-:Y:S01]  /*2070*/  IMAD.WIDE.U32 R4, R19, UR4, R92 ;  /* 0x0000000413047c25 */ /* 0x000fe2000f8e005c */
[----:B------:R-:W-:-:S02]  /*2080*/  ULDC.64 UR4, c[0x0][0x5c8] ;  /* 0x0001720000047ab9 */ /* 0x000fc40000000a00 */
[----:B------:R-:W-:Y:S01]  /*2090*/  ISETP.GE.AND P0, PT, R0, UR6, PT ;  /* 0x0000000600007c0c */ /* 0x000fe2000bf06270 */
[----:B------:R-:W-:Y:S01]  /*20a0*/  ULDC UR6, c[0x0][0x288] ;  /* 0x0000a20000067ab9 */ /* 0x000fe20000000800 */
[----:B------:R-:W-:Y:S01]  /*20b0*/  IADD3 R4, P1, R12, R4, RZ ;  /* 0x000000040c047210 */ /* 0x000fe20007f3e0ff */
[----:B------:R-:W-:Y:S01]  /*20c0*/  IMAD.WIDE R20, R22, 0x40, R90 ;  /* 0x0000004016147825 */ /* 0x000fe200078e025a */
[----:B------:R-:W-:Y:S02]  /*20d0*/  ISETP.GE.OR P0, PT, R12, UR6, P0 ;  /* 0x000000060c007c0c */ /* 0x000fe40008706670 */
[----:B------:R-:W-:Y:S01]  /*20e0*/  IADD3.X R5, R13, R5, R3, P1, !PT ;  /* 0x000000050d057210 */ /* 0x000fe20000ffe403 */
[----:B------:R-:W-:-:S04]  /*20f0*/  IMAD R7, R21, UR4, RZ ;  /* 0x0000000415077c24 */ /* 0x000fc8000f8e02ff */
[C---:B------:R-:W-:Y:S02]  /*2100*/  IMAD R7, R20.reuse, UR5, R7 ;  /* 0x0000000514077c24 */ /* 0x040fe4000f8e0207 */
[----:B------:R-:W-:-:S04]  /*2110*/  IMAD.WIDE.U32 R104, R20, UR4, R4 ;  /* 0x0000000414687c25 */ /* 0x000fc8000f8e0004 */
[----:B------:R-:W-:Y:S05]  /*2120*/  @P0 BRA `(.L_x_32) ;  /* 0x0000003c00d80947 */ /* 0x000fea0003800000 */
[----:B-----5:R-:W-:Y:S01]  /*2130*/  FSETP.NEU.AND P1, PT, R89, RZ, PT ;  /* 0x000000ff5900720b */ /* 0x020fe20003f2d000 */
[----:B------:R-:W-:Y:S01]  /*2140*/  IMAD.IADD R3, R97, 0x1, -R12 ;  /* 0x0000000161037824 */ /* 0x000fe200078e0a0c */
[----:B------:R-:W-:Y:S01]  /*2150*/  BSSY B0, `(.L_x_32) ;  /* 0x00003f3000007945 */ /* 0x000fe20003800000 */
[----:B------:R-:W-:Y:S02]  /*2160*/  IMAD.IADD R0, R101, 0x1, -R0 ;  /* 0x0000000165007824 */ /* 0x000fe400078e0a00 */
[----:B------:R-:W-:Y:S01]  /*2170*/  IMAD.IADD R113, R105, 0x1, R7 ;  /* 0x0000000169717824 */ /* 0x000fe200078e0207 */
[----:B------:R-:W-:-:S04]  /*2180*/  ISETP.GT.AND P0, PT, R3, RZ, PT ;  /* 0x000000ff0300720c */ /* 0x000fc80003f04270 */
[----:B------:R-:W-:-:S03]  /*2190*/  ISETP.GT.AND P2, PT, R0, RZ, P0 ;  /* 0x000000ff0000720c */ /* 0x000fc60000744270 */
[----:B------:R-:W-:Y:S10]  /*21a0*/  @!P1 BRA `(.L_x_33) ;  /* 0x0000002c001c9947 */ /* 0x000ff40003800000 */
[----:B------:R-:W0:Y:S01]  /*21b0*/  LDC.64 R106, c[0x0][0x5b8] ;  /* 0x00016e00ff6a7b82 */ /* 0x000e220000000a00 */
[----:B------:R-:W-:-:S07]  /*21c0*/  ULDC.64 UR4, c[0x0][0x5c0] ;  /* 0x0001700000047ab9 */ /* 0x000fce0000000a00 */
[----:B------:R-:W1:Y:S08]  /*21d0*/  LDC.64 R108, c[0x0][0x5b0] ;  /* 0x00016c00ff6c7b82 */ /* 0x000e700000000a00 */
[----:B------:R-:W2:Y:S01]  /*21e0*/  LDC.64 R110, c[0x0][0x5a8] ;  /* 0x00016a00ff6e7b82 */ /* 0x000ea20000000a00 */
[-C--:B0-----:R-:W-:Y:S02]  /*21f0*/  IMAD R6, R9, R106.reuse, RZ ;  /* 0x0000006a09067224 */ /* 0x081fe400078e02ff */
[----:B------:R-:W-:-:S04]  /*2200*/  IMAD.WIDE.U32 R4, R19, R106, R92 ;  /* 0x0000006a13047225 */ /* 0x000fc800078e005c */
[----:B------:R-:W-:Y:S01]  /*2210*/  IMAD R105, R19, R107, R6 ;  /* 0x0000006b13697224 */ /* 0x000fe200078e0206 */
[----:B------:R-:W-:Y:S01]  /*2220*/  IADD3 R6, P1, R12, R4, RZ ;  /* 0x000000040c067210 */ /* 0x000fe20007f3e0ff */
[----:B-1----:R-:W-:-:S03]  /*2230*/  IMAD R4, R21, R108, RZ ;  /* 0x0000006c15047224 */ /* 0x002fc600078e02ff */
[----:B------:R-:W-:Y:S01]  /*2240*/  IADD3.X R7, R13, R5, R105, P1, !PT ;  /* 0x000000050d077210 */ /* 0x000fe20000ffe469 */
[C---:B------:R-:W-:Y:S02]  /*2250*/  IMAD R21, R20.reuse, R109, R4 ;  /* 0x0000006d14157224 */ /* 0x040fe400078e0204 */
[----:B------:R-:W-:-:S04]  /*2260*/  IMAD.WIDE.U32 R4, R20, R108, R6 ;  /* 0x0000006c14047225 */ /* 0x000fc800078e0006 */
[----:B------:R-:W-:Y:S01]  /*2270*/  IMAD.IADD R5, R5, 0x1, R21 ;  /* 0x0000000105057824 */ /* 0x000fe200078e0215 */
[----:B--2---:R-:W-:-:S04]  /*2280*/  LEA R10, P1, R4, R110, 0x2 ;  /* 0x0000006e040a7211 */ /* 0x004fc800078210ff */
[----:B------:R-:W-:-:S05]  /*2290*/  LEA.HI.X R11, R4, R111, R5, 0x2, P1 ;  /* 0x0000006f040b7211 */ /* 0x000fca00008f1405 */
[----:B------:R0:W2:Y:S01]  /*22a0*/  @P2 LDG.E.LTC128B R18, desc[UR36][R10.64] ;  /* 0x000000240a122981 */ /* 0x0000a2000c1e1920 */
[----:B------:R-:W-:Y:S01]  /*22b0*/  IMAD.WIDE.U32 R4, R20, R108, R12 ;  /* 0x0000006c14047225 */ /* 0x000fe200078e000c */
[----:B------:R-:W-:Y:S01]  /*22c0*/  LEA R8, P3, R104, UR4, 0x2 ;  /* 0x0000000468087c11 */ /* 0x000fe2000f8610ff */
[----:B------:R-:W-:Y:S01]  /*22d0*/  BSSY B1, `(.L_x_34) ;  /* 0x0000014000017945 */ /* 0x000fe20003800000 */
[----:B------:R-:W-:Y:S02]  /*22e0*/  IADD3 R14, P1, R92, R4, RZ ;  /* 0x000000045c0e7210 */ /* 0x000fe40007f3e0ff */
[----:B------:R-:W-:Y:S02]  /*22f0*/  LEA.HI.X R9, R104, UR5, R113, 0x2, P3 ;  /* 0x0000000568097c11 */ /* 0x000fe400098f1471 */
[----:B------:R-:W-:Y:S01]  /*2300*/  IADD3.X R15, R93, R21, R5, P1, !PT ;  /* 0x000000155d0f7210 */ /* 0x000fe20000ffe405 */
[----:B0-----:R-:W-:Y:S01]  /*2310*/  IMAD.SHL.U32 R10, R108, 0x8, RZ ;  /* 0x000000086c0a7824 */ /* 0x001fe200078e00ff */
[----:B------:R-:W-:-:S02]  /*2320*/  ISETP.GT.AND P1, PT, R3, 0x1, PT ;  /* 0x000000010300780c */ /* 0x000fc40003f24270 */
[----:B------:R-:W-:Y:S01]  /*2330*/  SHF.L.U64.HI R11, R108, 0x3, R109 ;  /* 0x000000036c0b7819 */ /* 0x000fe2000001026d */
[----:B------:R-:W-:Y:S01]  /*2340*/  IMAD.WIDE.U32 R14, R19, R106, R14 ;  /* 0x0000006a130e7225 */ /* 0x000fe200078e000e */
[----:B------:R-:W-:-:S03]  /*2350*/  ISETP.GT.AND P3, PT, R0, RZ, P1 ;  /* 0x000000ff0000720c */ /* 0x000fc60000f64270 */
[----:B------:R-:W-:Y:S01]  /*2360*/  IMAD.WIDE.U32 R10, R20, R108, R10 ;  /* 0x0000006c140a7225 */ /* 0x000fe200078e000a */
[----:B--2---:R-:W-:-:S05]  /*2370*/  LOP3.LUT R4, R18, 0xffffe000, RZ, 0xc0, !PT ;  /* 0xffffe00012047812 */ /* 0x004fca00078ec0ff */
[----:B------:R-:W-:Y:S01]  /*2380*/  FMUL R5, R4, R89 ;  /* 0x0000005904057220 */ /* 0x000fe20000400000 */
[----:B------:R-:W-:-:S03]  /*2390*/  LEA R4, P4, R14, R110, 0x2 ;  /* 0x0000006e0e047211 */ /* 0x000fc600078810ff */
[----:B------:R-:W-:Y:S01]  /*23a0*/  FFMA R107, R24, R88, R5 ;  /* 0x00000058186b7223 */ /* 0x000fe20000000005 */
[----:B------:R-:W-:-:S04]  /*23b0*/  IMAD.IADD R5, R105, 0x1, R15 ;  /* 0x0000000169057824 */ /* 0x000fc800078e020f */
[----:B------:R-:W-:Y:S02]  /*23c0*/  F2FP.TF32.F32.PACK_B R107, R107 ;  /* 0x0000006bff6b723e */ /* 0x000fe400024050ff */
[----:B------:R-:W-:-:S03]  /*23d0*/  LEA.HI.X R5, R14, R111, R5, 0x2, P4 ;  /* 0x0000006f0e057211 */ /* 0x000fc600020f1405 */
[----:B------:R0:W-:Y:S01]  /*23e0*/  @P2 STG.E desc[UR36][R8.64], R107 ;  /* 0x0000006b08002986 */ /* 0x0001e2000c101924 */
[----:B------:R-:W-:Y:S05]  /*23f0*/  @!P3 BRA `(.L_x_35) ;  /* 0x000000000004b947 */ /* 0x000fea0003800000 */
[----:B------:R1:W5:Y:S02]  /*2400*/  LDG.E.LTC128B R18, desc[UR36][R4.64+0x4] ;  /* 0x0000042404127981 */ /* 0x000364000c1e1920 */
.L_x_35:
[----:B------:R-:W-:Y:S05]  /*2410*/  BSYNC B1 ;  /* 0x0000000000017941 */ /* 0x000fea0003800000 */
.L_x_34:
[----:B-----5:R-:W-:Y:S01]  /*2420*/  LOP3.LUT R14, R18, 0xffffe000, RZ, 0xc0, !PT ;  /* 0xffffe000120e7812 */ /* 0x020fe200078ec0ff */
[----:B------:R-:W-:Y:S01]  /*2430*/  IMAD.IADD R21, R21, 0x1, R11 ;  /* 0x0000000115157824 */ /* 0x000fe200078e020b */
[----:B------:R-:W-:Y:S02]  /*2440*/  IADD3 R6, P2, R6, R10, RZ ;  /* 0x0000000a06067210 */ /* 0x000fe40007f5e0ff */
[----:B------:R-:W-:Y:S01]  /*2450*/  ISETP.GT.AND P0, PT, R0, 0x8, P0 ;  /* 0x000000080000780c */ /* 0x000fe20000704270 */
[----:B------:R-:W-:Y:S02]  /*2460*/  FMUL R14, R14, R89 ;  /* 0x000000590e0e7220 */ /* 0x000fe40000400000 */
[----:B------:R-:W-:Y:S02]  /*2470*/  IMAD.X R7, R21, 0x1, R7, P2 ;  /* 0x0000000115077824 */ /* 0x000fe400010e0607 */
[----:B------:R-:W-:Y:S01]  /*2480*/  FFMA R25, R25, R88, R14 ;  /* 0x0000005819197223 */ /* 0x000fe2000000000e */
[----:B------:R-:W-:-:S04]  /*2490*/  LEA R14, P2, R6, R110, 0x2 ;  /* 0x0000006e060e7211 */ /* 0x000fc800078410ff */
[----:B------:R-:W-:Y:S01]  /*24a0*/  LEA.HI.X R15, R6, R111, R7, 0x2, P2 ;  /* 0x0000006f060f7211 */ /* 0x000fe200010f1407 */
[----:B------:R-:W-:Y:S01]  /*24b0*/  @P3 IMAD.MOV.U32 R6, RZ, RZ, R8 ;  /* 0x000000ffff063224 */ /* 0x000fe200078e0008 */
[----:B------:R-:W-:Y:S01]  /*24c0*/  F2FP.TF32.F32.PACK_B R25, R25 ;  /* 0x00000019ff19723e */ /* 0x000fe200024050ff */
[----:B------:R-:W-:-:S05]  /*24d0*/  @P3 IMAD.MOV.U32 R7, RZ, RZ, R9 ;  /* 0x000000ffff073224 */ /* 0x000fca00078e0009 */
[----:B------:R2:W-:Y:S04]  /*24e0*/  @P3 STG.E desc[UR36][R6.64+0x4], R25 ;  /* 0x0000041906003986 */ /* 0x0005e8000c101924 */
[----:B------:R-:W3:Y:S01]  /*24f0*/  @P0 LDG.E.LTC128B R18, desc[UR36][R14.64] ;  /* 0x000000240e120981 */ /* 0x000ee2000c1e1920 */
[----:B------:R-:W-:Y:S01]  /*2500*/  IADD3 R12, P2, P3, R92, R10, R12 ;  /* 0x0000000a5c0c7210 */ /* 0x000fe20007b5e00c */
[----:B------:R-:W-:Y:S01]  /*2510*/  BSSY B1, `(.L_x_36) ;  /* 0x0000011000017945 */ /* 0x000fe20003800000 */
[----:B------:R-:W-:Y:S02]  /*2520*/  ISETP.GT.AND P1, PT, R0, 0x8, P1 ;  /* 0x000000080000780c */ /* 0x000fe40000f24270 */
[----:B------:R-:W-:-:S03]  /*2530*/  IADD3.X R13, R93, R21, R13, P2, P3 ;  /* 0x000000155d0d7210 */ /* 0x000fc600017e640d */
[----:B------:R-:W-:Y:S01]  /*2540*/  IMAD.WIDE.U32 R12, R19, R106, R12 ;  /* 0x0000006a130c7225 */ /* 0x000fe200078e000c */
[----:B------:R-:W-:-:S03]  /*2550*/  SHF.L.U64.HI R19, R94, 0x2, R95 ;  /* 0x000000025e137819 */ /* 0x000fc6000001025f */
[----:B------:R-:W-:Y:S01]  /*2560*/  IMAD.IADD R13, R105, 0x1, R13 ;  /* 0x00000001690d7824 */ /* 0x000fe200078e020d */
[----:B--2---:R-:W-:-:S04]  /*2570*/  LEA R6, P3, R12, R110, 0x2 ;  /* 0x0000006e0c067211 */ /* 0x004fc800078610ff */
[----:B------:R-:W-:Y:S02]  /*2580*/  LEA.HI.X R7, R12, R111, R13, 0x2, P3 ;  /* 0x0000006f0c077211 */ /* 0x000fe400018f140d */
[----:B---3--:R-:W-:-:S05]  /*2590*/  LOP3.LUT R10, R18, 0xffffe000, RZ, 0xc0, !PT ;  /* 0xffffe000120a7812 */ /* 0x008fca00078ec0ff */
[----:B------:R-:W-:Y:S01]  /*25a0*/  FMUL R11, R10, R89 ;  /* 0x000000590a0b7220 */ /* 0x000fe20000400000 */
[----:B------:R-:W-:-:S03]  /*25b0*/  LEA R10, P2, R94, R8, 0x2 ;  /* 0x000000085e0a7211 */ /* 0x000fc600078410ff */
[----:B------:R-:W-:Y:S02]  /*25c0*/  FFMA R21, R26, R88, R11 ;  /* 0x000000581a157223 */ /* 0x000fe4000000000b */
[----:B------:R-:W-:-:S03]  /*25d0*/  IMAD.X R11, R19, 0x1, R9, P2 ;  /* 0x00000001130b7824 */ /* 0x000fc600010e0609 */
[----:B------:R-:W-:-:S05]  /*25e0*/  F2FP.TF32.F32.PACK_B R21, R21 ;  /* 0x00000015ff15723e */ /* 0x000fca00024050ff */
[----:B------:R2:W-:Y:S01]  /*25f0*/  @P0 STG.E desc[UR36][R10.64], R21 ;  /* 0x000000150a000986 */ /* 0x0005e2000c101924 */
[----:B------:R-:W-:Y:S05]  /*2600*/  @!P1 BRA `(.L_x_37) ;  /* 0x0000000000049947 */ /* 0x000fea0003800000 */
[----:B------:R3:W5:Y:S02]  /*2610*/  LDG.E.LTC128B R18, desc[UR36][R6.64+0x4] ;  /* 0x0000042406127981 */ /* 0x000764000c1e1920 */
.L_x_37:
[----:B------:R-:W-:Y:S05]  /*2620*/  BSYNC B1 ;  /* 0x0000000000017941 */ /* 0x000fea0003800000 */
.L_x_36:
[----:B-----5:R-:W-:Y:S01]  /*2630*/  LOP3.LUT R12, R18, 0xffffe000, RZ, 0xc0, !PT ;  /* 0xffffe000120c7812 */ /* 0x020fe200078ec0ff */
[----:B------:R-:W-:Y:S01]  /*2640*/  BSSY B1, `(.L_x_38) ;  /* 0x0000009000017945 */ /* 0x000fe20003800000 */
[----:B------:R-:W-:-:S03]  /*2650*/  ISETP.GT.AND P0, PT, R3, 0x8, PT ;  /* 0x000000080300780c */ /* 0x000fc60003f04270 */
[----:B------:R-:W-:Y:S01]  /*2660*/  FMUL R12, R12, R89 ;  /* 0x000000590c0c7220 */ /* 0x000fe20000400000 */
[----:B------:R-:W-:-:S03]  /*2670*/  ISETP.GT.AND P2, PT, R0, RZ, P0 ;  /* 0x000000ff0000720c */ /* 0x000fc60000744270 */
[----:B------:R-:W-:-:S05]  /*2680*/  FFMA R27, R27, R88, R12 ;  /* 0x000000581b1b7223 */ /* 0x000fca000000000c */
[----:B------:R-:W-:-:S05]  /*2690*/  F2FP.TF32.F32.PACK_B R27, R27 ;  /* 0x0000001bff1b723e */ /* 0x000fca00024050ff */
[----:B------:R4:W-:Y:S01]  /*26a0*/  @P1 STG.E desc[UR36][R10.64+0x4], R27 ;  /* 0x0000041b0a001986 */ /* 0x0009e2000c101924 */
[----:B------:R-:W-:Y:S05]  /*26b0*/  @!P2 BRA `(.L_x_39) ;  /* 0x000000000004a947 */ /* 0x000fea0003800000 */
[----:B------:R0:W5:Y:S02]  /*26c0*/  LDG.E.LTC128B R18, desc[UR36][R4.64+0x20] ;  /* 0x0000202404127981 */ /* 0x000164000c1e1920 */
.L_x_39:
[----:B------:R-:W-:Y:S05]  /*26d0*/  BSYNC B1 ;  /* 0x0000000000017941 */ /* 0x000fea0003800000 */
.L_x_38:
        /* <DEDUP_REMOVED lines=10> */
.L_x_41:
[----:B------:R-:W-:Y:S05]  /*2780*/  BSYNC B1 ;  /* 0x0000000000017941 */ /* 0x000fea0003800000 */
.L_x_40:
[----:B-----5:R-:W-:Y:S01]  /*2790*/  LOP3.LUT R12, R18, 0xffffe000, RZ, 0xc0, !PT ;  /* 0xffffe000120c7812 */ /* 0x020fe200078ec0ff */
[----:B------:R-:W-:Y:S01]  /*27a0*/  BSSY B1, `(.L_x_42) ;  /* 0x0000008000017945 */ /* 0x000fe20003800000 */
[----:B------:R-:W-:-:S03]  /*27b0*/  ISETP.GT.AND P0, PT, R0, 0x8, P0 ;  /* 0x000000080000780c */ /* 0x000fc60000704270 */
[----:B------:R-:W-:-:S04]  /*27c0*/  FMUL R12, R12, R89 ;  /* 0x000000590c0c7220 */ /* 0x000fc80000400000 */
[----:B------:R-:W-:-:S05]  /*27d0*/  FFMA R29, R29, R88, R12 ;  /* 0x000000581d1d7223 */ /* 0x000fca000000000c */
[----:B------:R-:W-:-:S05]  /*27e0*/  F2FP.TF32.F32.PACK_B R29, R29 ;  /* 0x0000001dff1d723e */ /* 0x000fca00024050ff */
[----:B------:R0:W-:Y:S01]  /*27f0*/  @P3 STG.E desc[UR36][R8.64+0x24], R29 ;  /* 0x0000241d08003986 */ /* 0x0001e2000c101924 */
[----:B------:R-:W-:Y:S05]  /*2800*/  @!P0 BRA `(.L_x_43) ;  /* 0x0000000000048947 */ /* 0x000fea0003800000 */
[----:B------:R0:W5:Y:S02]  /*2810*/  LDG.E.LTC128B R18, desc[UR36][R6.64+0x20] ;  /* 0x0000202406127981 */ /* 0x000164000c1e1920 */
.L_x_43:
[----:B------:R-:W-:Y:S05]  /*2820*/  BSYNC B1 ;  /* 0x0000000000017941 */ /* 0x000fea0003800000 */
.L_x_42:
[----:B-----5:R-:W-:Y:S01]  /*2830*/  LOP3.LUT R12, R18, 0xffffe000, RZ, 0xc0, !PT ;  /* 0xffffe000120c7812 */ /* 0x020fe200078ec0ff */
[----:B------:R-:W-:Y:S01]  /*2840*/  BSSY B1, `(.L_x_44) ;  /* 0x0000008000017945 */ /* 0x000fe20003800000 */
[----:B------:R-:W-:-:S03]  /*2850*/  ISETP.GT.AND P1, PT, R0, 0x8, P1 ;  /* 0x000000080000780c */ /* 0x000fc60000f24270 */
[----:B0-----:R-:W-:-:S04]  /*2860*/  FMUL R13, R12, R89 ;  /* 0x000000590c0d7220 */ /* 0x001fc80000400000 */
[----:B------:R-:W-:-:S05]  /*2870*/  FFMA R13, R30, R88, R13 ;  /* 0x000000581e0d7223 */ /* 0x000fca000000000d */
[----:B------:R-:W-:-:S05]  /*2880*/  F2FP.TF32.F32.PACK_B R13, R13 ;  /* 0x0000000dff0d723e */ /* 0x000fca00024050ff */
[----:B------:R0:W-:Y:S01]  /*2890*/  @P0 STG.E desc[UR36][R10.64+0x20], R13 ;  /* 0x0000200d0a000986 */ /* 0x0001e2000c101924 */
[----:B------:R-:W-:Y:S05]  /*28a0*/  @!P1 BRA `(.L_x_45) ;  /* 0x0000000000049947 */ /* 0x000fea0003800000 */
[----:B------:R0:W5:Y:S02]  /*28b0*/  LDG.E.LTC128B R18, desc[UR36][R6.64+0x24] ;  /* 0x0000242406127981 */ /* 0x000164000c1e1920 */
.L_x_45:
[----:B------:R-:W-:Y:S05]  /*28c0*/  BSYNC B1 ;  /* 0x0000000000017941 */ /* 0x000fea0003800000 */
.L_x_44:
        /* <DEDUP_REMOVED lines=10> */
.L_x_47:
[----:B------:R-:W-:Y:S05]  /*2970*/  BSYNC B1 ;  /* 0x0000000000017941 */ /* 0x000fea0003800000 */
.L_x_46:
[----:B-----5:R-:W-:Y:S01]  /*2980*/  LOP3.LUT R12, R18, 0xffffe000, RZ, 0xc0, !PT ;  /* 0xffffe000120c7812 */ /* 0x020fe200078ec0ff */
[----:B------:R-:W-:Y:S01]  /*2990*/  BSSY B1, `(.L_x_48) ;  /* 0x0000009000017945 */ /* 0x000fe20003800000 */
[----:B------:R-:W-:-:S03]  /*29a0*/  ISETP.GT.AND P1, PT, R3, 0x11, PT ;  /* 0x000000110300780c */ /* 0x000fc60003f24270 */
[----:B0-----:R-:W-:Y:S01]  /*29b0*/  FMUL R13, R12, R89 ;  /* 0x000000590c0d7220 */ /* 0x001fe20000400000 */
[----:B------:R-:W-:-:S03]  /*29c0*/  ISETP.GT.AND P3, PT, R0, RZ, P1 ;  /* 0x000000ff0000720c */ /* 0x000fc60000f64270 */
[----:B------:R-:W-:-:S05]  /*29d0*/  FFMA R13, R32, R88, R13 ;  /* 0x00000058200d7223 */ /* 0x000fca000000000d */
[----:B------:R-:W-:-:S05]  /*29e0*/  F2FP.TF32.F32.PACK_B R13, R13 ;  /* 0x0000000dff0d723e */ /* 0x000fca00024050ff */
[----:B------:R0:W-:Y:S01]  /*29f0*/  @P2 STG.E desc[UR36][R8.64+0x40], R13 ;  /* 0x0000400d08002986 */ /* 0x0001e2000c101924 */
[----:B------:R-:W-:Y:S05]  /*2a00*/  @!P3 BRA `(.L_x_49) ;  /* 0x000000000004b947 */ /* 0x000fea0003800000 */
[----:B------:R0:W5:Y:S02]  /*2a10*/  LDG.E.LTC128B R18, desc[UR36][R4.64+0x44] ;  /* 0x0000442404127981 */ /* 0x000164000c1e1920 */
.L_x_49:
[----:B------:R-:W-:Y:S05]  /*2a20*/  BSYNC B1 ;  /* 0x0000000000017941 */ /* 0x000fea0003800000 */
.L_x_48:
        /* <DEDUP_REMOVED lines=9> */
.L_x_51:
[----:B------:R-:W-:Y:S05]  /*2ac0*/  BSYNC B1 ;  /* 0x0000000000017941 */ /* 0x000fea0003800000 */
.L_x_50:
        /* <DEDUP_REMOVED lines=9> */
.L_x_53:
[----:B------:R-:W-:Y:S05]  /*2b60*/  BSYNC B1 ;  /* 0x0000000000017941 */ /* 0x000fea0003800000 */
.L_x_52:
        /* <DEDUP_REMOVED lines=10> */
.L_x_55:
[----:B------:R-:W-:Y:S05]  /*2c10*/  BSYNC B1 ;  /* 0x0000000000017941 */ /* 0x000fea0003800000 */
.L_x_54:
        /* <DEDUP_REMOVED lines=10> */
.L_x_57:
[----:B------:R-:W-:Y:S05]  /*2cc0*/  BSYNC B1 ;  /* 0x0000000000017941 */ /* 0x000fea0003800000 */
.L_x_56:
        /* <DEDUP_REMOVED lines=9> */
.L_x_59:
[----:B------:R-:W-:Y:S05]  /*2d60*/  BSYNC B1 ;  /* 0x0000000000017941 */ /* 0x000fea0003800000 */
.L_x_58:
        /* <DEDUP_REMOVED lines=9> */
.L_x_61:
[----:B------:R-:W-:Y:S05]  /*2e00*/  BSYNC B1 ;  /* 0x0000000000017941 */ /* 0x000fea0003800000 */
.L_x_60:
        /* <DEDUP_REMOVED lines=10> */
.L_x_63:
[----:B------:R-:W-:Y:S05]  /*2eb0*/  BSYNC B1 ;  /* 0x0000000000017941 */ /* 0x000fea0003800000 */
.L_x_62:
        /* <DEDUP_REMOVED lines=10> */
.L_x_65:
[----:B------:R-:W-:Y:S05]  /*2f60*/  BSYNC B1 ;  /* 0x0000000000017941 */ /* 0x000fea0003800000 */
.L_x_64:
        /* <DEDUP_REMOVED lines=9> */
.L_x_67:
[----:B------:R-:W-:Y:S05]  /*3000*/  BSYNC B1 ;  /* 0x0000000000017941 */ /* 0x000fea0003800000 */
.L_x_66:
        /* <DEDUP_REMOVED lines=9> */
.L_x_69:
[----:B------:R-:W-:Y:S05]  /*30a0*/  BSYNC B1 ;  /* 0x0000000000017941 */ /* 0x000fea0003800000 */
.L_x_68:
        /* <DEDUP_REMOVED lines=10> */
.L_x_71:
[----:B------:R-:W-:Y:S05]  /*3150*/  BSYNC B1 ;  /* 0x0000000000017941 */ /* 0x000fea0003800000 */
.L_x_70:
        /* <DEDUP_REMOVED lines=10> */
.L_x_73:
[----:B------:R-:W-:Y:S05]  /*3200*/  BSYNC B1 ;  /* 0x0000000000017941 */ /* 0x000fea0003800000 */
.L_x_72:
        /* <DEDUP_REMOVED lines=9> */
.L_x_75:
[----:B------:R-:W-:Y:S05]  /*32a0*/  BSYNC B1 ;  /* 0x0000000000017941 */ /* 0x000fea0003800000 */
.L_x_74:
        /* <DEDUP_REMOVED lines=9> */
.L_x_77:
[----:B------:R-:W-:Y:S05]  /*3340*/  BSYNC B1 ;  /* 0x0000000000017941 */ /* 0x000fea0003800000 */
.L_x_76:
        /* <DEDUP_REMOVED lines=10> */
.L_x_79:
[----:B------:R-:W-:Y:S05]  /*33f0*/  BSYNC B1 ;  /* 0x0000000000017941 */ /* 0x000fea0003800000 */
.L_x_78:
        /* <DEDUP_REMOVED lines=10> */
.L_x_81:
[----:B------:R-:W-:Y:S05]  /*34a0*/  BSYNC B1 ;  /* 0x0000000000017941 */ /* 0x000fea0003800000 */
.L_x_80:
        /* <DEDUP_REMOVED lines=9> */
.L_x_83:
[----:B------:R-:W-:Y:S05]  /*3540*/  BSYNC B1 ;  /* 0x0000000000017941 */ /* 0x000fea0003800000 */
.L_x_82:
        /* <DEDUP_REMOVED lines=9> */
.L_x_85:
[----:B------:R-:W-:Y:S05]  /*35e0*/  BSYNC B1 ;  /* 0x0000000000017941 */ /* 0x000fea0003800000 */
.L_x_84:
        /* <DEDUP_REMOVED lines=10> */
.L_x_87:
[----:B------:R-:W-:Y:S05]  /*3690*/  BSYNC B1 ;  /* 0x0000000000017941 */ /* 0x000fea0003800000 */
.L_x_86:
        /* <DEDUP_REMOVED lines=10> */
.L_x_89:
[----:B------:R-:W-:Y:S05]  /*3740*/  BSYNC B1 ;  /* 0x0000000000017941 */ /* 0x000fea0003800000 */
.L_x_88:
        /* <DEDUP_REMOVED lines=9> */
.L_x_91:
[----:B------:R-:W-:Y:S05]  /*37e0*/  BSYNC B1 ;  /* 0x0000000000017941 */ /* 0x000fea0003800000 */
.L_x_90:
        /* <DEDUP_REMOVED lines=9> */
.L_x_93:
[----:B------:R-:W-:Y:S05]  /*3880*/  BSYNC B1 ;  /* 0x0000000000017941 */ /* 0x000fea0003800000 */
.L_x_92:
        /* <DEDUP_REMOVED lines=10> */
.L_x_95:
[----:B------:R-:W-:Y:S05]  /*3930*/  BSYNC B1 ;  /* 0x0000000000017941 */ /* 0x000fea0003800000 */
.L_x_94:
        /* <DEDUP_REMOVED lines=10> */
.L_x_97:
[----:B------:R-:W-:Y:S05]  /*39e0*/  BSYNC B1 ;  /* 0x0000000000017941 */ /* 0x000fea0003800000 */
.L_x_96:
        /* <DEDUP_REMOVED lines=9> */
.L_x_99:
[----:B------:R-:W-:Y:S05]  /*3a80*/  BSYNC B1 ;  /* 0x0000000000017941 */ /* 0x000fea0003800000 */
.L_x_98:
        /* <DEDUP_REMOVED lines=9> */
.L_x_101:
[----:B------:R-:W-:Y:S05]  /*3b20*/  BSYNC B1 ;  /* 0x0000000000017941 */ /* 0x000fea0003800000 */
.L_x_100:
        /* <DEDUP_REMOVED lines=10> */
.L_x_103:
[----:B------:R-:W-:Y:S05]  /*3bd0*/  BSYNC B1 ;  /* 0x0000000000017941 */ /* 0x000fea0003800000 */
.L_x_102:
        /* <DEDUP_REMOVED lines=10> */
.L_x_105:
[----:B------:R-:W-:Y:S05]  /*3c80*/  BSYNC B1 ;  /* 0x0000000000017941 */ /* 0x000fea0003800000 */
.L_x_104:
        /* <DEDUP_REMOVED lines=9> */
.L_x_107:
[----:B------:R-:W-:Y:S05]  /*3d20*/  BSYNC B1 ;  /* 0x0000000000017941 */ /* 0x000fea0003800000 */
.L_x_106:
        /* <DEDUP_REMOVED lines=9> */
.L_x_109:
[----:B------:R-:W-:Y:S05]  /*3dc0*/  BSYNC B1 ;  /* 0x0000000000017941 */ /* 0x000fea0003800000 */
.L_x_108:
        /* <DEDUP_REMOVED lines=10> */
.L_x_111:
[----:B------:R-:W-:Y:S05]  /*3e70*/  BSYNC B1 ;  /* 0x0000000000017941 */ /* 0x000fea0003800000 */
.L_x_110:
        /* <DEDUP_REMOVED lines=10> */
.L_x_113:
[----:B------:R-:W-:Y:S05]  /*3f20*/  BSYNC B1 ;  /* 0x0000000000017941 */ /* 0x000fea0003800000 */
.L_x_112:
        /* <DEDUP_REMOVED lines=9> */
.L_x_115:
[----:B------:R-:W-:Y:S05]  /*3fc0*/  BSYNC B1 ;  /* 0x0000000000017941 */ /* 0x000fea0003800000 */
.L_x_114:
        /* <DEDUP_REMOVED lines=9> */
.L_x_117:
[----:B------:R-:W-:Y:S05]  /*4060*/  BSYNC B1 ;  /* 0x0000000000017941 */ /* 0x000fea0003800000 */
.L_x_116:
        /* <DEDUP_REMOVED lines=10> */
.L_x_119:
[----:B------:R-:W-:Y:S05]  /*4110*/  BSYNC B1 ;  /* 0x0000000000017941 */ /* 0x000fea0003800000 */
.L_x_118:
        /* <DEDUP_REMOVED lines=10> */
.L_x_121:
[----:B------:R-:W-:Y:S05]  /*41c0*/  BSYNC B1 ;  /* 0x0000000000017941 */ /* 0x000fea0003800000 */
.L_x_120:
        /* <DEDUP_REMOVED lines=9> */
.L_x_123:
[----:B------:R-:W-:Y:S05]  /*4260*/  BSYNC B1 ;  /* 0x0000000000017941 */ /* 0x000fea0003800000 */
.L_x_122:
        /* <DEDUP_REMOVED lines=9> */
.L_x_125:
[----:B------:R-:W-:Y:S05]  /*4300*/  BSYNC B1 ;  /* 0x0000000000017941 */ /* 0x000fea0003800000 */
.L_x_124:
        /* <DEDUP_REMOVED lines=10> */
.L_x_127:
[----:B------:R-:W-:Y:S05]  /*43b0*/  BSYNC B1 ;  /* 0x0000000000017941 */ /* 0x000fea0003800000 */
.L_x_126:
        /* <DEDUP_REMOVED lines=10> */
.L_x_129:
[----:B------:R-:W-:Y:S05]  /*4460*/  BSYNC B1 ;  /* 0x0000000000017941 */ /* 0x000fea0003800000 */
.L_x_128:
        /* <DEDUP_REMOVED lines=9> */
.L_x_131:
[----:B------:R-:W-:Y:S05]  /*4500*/  BSYNC B1 ;  /* 0x0000000000017941 */ /* 0x000fea0003800000 */
.L_x_130:
        /* <DEDUP_REMOVED lines=9> */
.L_x_133:
[----:B------:R-:W-:Y:S05]  /*45a0*/  BSYNC B1 ;  /* 0x0000000000017941 */ /* 0x000fea0003800000 */
.L_x_132:
        /* <DEDUP_REMOVED lines=10> */
.L_x_135:
[----:B------:R-:W-:Y:S05]  /*4650*/  BSYNC B1 ;  /* 0x0000000000017941 */ /* 0x000fea0003800000 */
.L_x_134:
        /* <DEDUP_REMOVED lines=10> */
.L_x_137:
[----:B------:R-:W-:Y:S05]  /*4700*/  BSYNC B1 ;  /* 0x0000000000017941 */ /* 0x000fea0003800000 */
.L_x_136:
        /* <DEDUP_REMOVED lines=9> */
.L_x_139:
[----:B------:R-:W-:Y:S05]  /*47a0*/  BSYNC B1 ;  /* 0x0000000000017941 */ /* 0x000fea0003800000 */
.L_x_138:
        /* <DEDUP_REMOVED lines=9> */
.L_x_141:
[----:B------:R-:W-:Y:S05]  /*4840*/  BSYNC B1 ;  /* 0x0000000000017941 */ /* 0x000fea0003800000 */
.L_x_140:
        /* <DEDUP_REMOVED lines=10> */
.L_x_143:
[----:B------:R-:W-:Y:S05]  /*48f0*/  BSYNC B1 ;  /* 0x0000000000017941 */ /* 0x000fea0003800000 */
.L_x_142:
        /* <DEDUP_REMOVED lines=10> */
.L_x_145:
[----:B------:R-:W-:Y:S05]  /*49a0*/  BSYNC B1 ;  /* 0x0000000000017941 */ /* 0x000fea0003800000 */
.L_x_144:
        /* <DEDUP_REMOVED lines=9> */
.L_x_147:
[----:B------:R-:W-:Y:S05]  /*4a40*/  BSYNC B1 ;  /* 0x0000000000017941 */ /* 0x000fea0003800000 */
.L_x_146:
        /* <DEDUP_REMOVED lines=9> */
.L_x_149:
[----:B------:R-:W-:Y:S05]  /*4ae0*/  BSYNC B1 ;  /* 0x0000000000017941 */ /* 0x000fea0003800000 */
.L_x_148:
        /* <DEDUP_REMOVED lines=10> */
.L_x_151:
[----:B------:R-:W-:Y:S05]  /*4b90*/  BSYNC B1 ;  /* 0x0000000000017941 */ /* 0x000fea0003800000 */
.L_x_150:
        /* <DEDUP_REMOVED lines=10> */
.L_x_153:
[----:B------:R-:W-:Y:S05]  /*4c40*/  BSYNC B1 ;  /* 0x0000000000017941 */ /* 0x000fea0003800000 */
.L_x_152:
[----:B01---5:R-:W-:Y:S01]  /*4c50*/  LOP3.LUT R4, R18, 0xffffe000, RZ, 0xc0, !PT ;  /* 0xffffe00012047812 */ /* 0x023fe200078ec0ff */
        /* <DEDUP_REMOVED lines=8> */
.L_x_155:
[----:B------:R-:W-:Y:S05]  /*4ce0*/  BSYNC B1 ;  /* 0x0000000000017941 */ /* 0x000fea0003800000 */
.L_x_154:
[----:B-----5:R-:W-:Y:S01]  /*4cf0*/  LOP3.LUT R4, R18, 0xffffe000, RZ, 0xc0, !PT ;  /* 0xffffe00012047812 */ /* 0x020fe200078ec0ff */
[----:B------:R-:W-:Y:S01]  /*4d00*/  @P0 IMAD.MOV.U32 R5, RZ, RZ, R11 ;  /* 0x000000ffff050224 */ /* 0x000fe200078e000b */
[----:B------:R-:W-:Y:S01]  /*4d10*/  ISETP.GT.AND P1, PT, R0, 0x8, P1 ;  /* 0x000000080000780c */ /* 0x000fe20000f24270 */
[----:B------:R-:W-:Y:S02]  /*4d20*/  BSSY B1, `(.L_x_156) ;  /* 0x0000008000017945 */ /* 0x000fe40003800000 */
[----:B------:R-:W-:Y:S01]  /*4d30*/  FMUL R3, R4, R89 ;  /* 0x0000005904037220 */ /* 0x000fe20000400000 */
[----:B------:R-:W-:-:S03]  /*4d40*/  @P0 IMAD.MOV.U32 R4, RZ, RZ, R10 ;  /* 0x000000ffff040224 */ /* 0x000fc600078e000a */
[----:B------:R-:W-:-:S05]  /*4d50*/  FFMA R3, R86, R88, R3 ;  /* 0x0000005856037223 */ /* 0x000fca0000000003 */
[----:B------:R-:W-:-:S05]  /*4d60*/  F2FP.TF32.F32.PACK_B R3, R3 ;  /* 0x00000003ff03723e */ /* 0x000fca00024050ff */
[----:B------:R0:W-:Y:S01]  /*4d70*/  @P0 STG.E desc[UR36][R4.64+0x1e0], R3 ;  /* 0x0001e00304000986 */ /* 0x0001e2000c101924 */
[----:B------:R-:W-:Y:S05]  /*4d80*/  @!P1 BRA `(.L_x_157) ;  /* 0x0000000000049947 */ /* 0x000fea0003800000 */
[----:B------:R0:W5:Y:S02]  /*4d90*/  LDG.E.LTC128B R18, desc[UR36][R6.64+0x1e4] ;  /* 0x0001e42406127981 */ /* 0x000164000c1e1920 */
.L_x_157:
[----:B------:R-:W-:Y:S05]  /*4da0*/  BSYNC B1 ;  /* 0x0000000000017941 */ /* 0x000fea0003800000 */
.L_x_156:
[----:B------:R-:W-:Y:S05]  /*4db0*/  @!P1 BRA `(.L_x_158) ;  /* 0x0000001000b09947 */ /* 0x000fea0003800000 */
[----:B-----5:R-:W-:-:S05]  /*4dc0*/  LOP3.LUT R18, R18, 0xffffe000, RZ, 0xc0, !PT ;  /* 0xffffe00012127812 */ /* 0x020fca00078ec0ff */
[----:B------:R-:W-:-:S04]  /*4dd0*/  FMUL R18, R18, R89 ;  /* 0x0000005912127220 */ /* 0x000fc80000400000 */
[----:B------:R-:W-:-:S05]  /*4de0*/  FFMA R87, R87, R88, R18 ;  /* 0x0000005857577223 */ /* 0x000fca0000000012 */
[----:B------:R-:W-:-:S05]  /*4df0*/  F2FP.TF32.F32.PACK_B R87, R87 ;  /* 0x00000057ff57723e */ /* 0x000fca00024050ff */
[----:B------:R0:W-:Y:S01]  /*4e00*/  STG.E desc[UR36][R10.64+0x1e4], R87 ;  /* 0x0001e4570a007986 */ /* 0x0001e2000c101924 */
[----:B------:R-:W-:Y:S05]  /*4e10*/  BRA `(.L_x_158) ;  /* 0x0000001000987947 */ /* 0x000fea0003800000 */
.L_x_33:
[----:B------:R-:W-:Y:S01]  /*4e20*/  ISETP.GT.AND P4, PT, R3, 0x1, PT ;  /* 0x000000010300780c */ /* 0x000fe20003f84270 */
[----:B------:R-:W-:Y:S01]  /*4e30*/  ULDC.64 UR4, c[0x0][0x5c0] ;  /* 0x0001700000047ab9 */ /* 0x000fe20000000a00 */
[-C--:B------:R-:W-:Y:S01]  /*4e40*/  FMUL R9, R24, R88.reuse ;  /* 0x0000005818097220 */ /* 0x080fe20000400000 */
[----:B------:R-:W-:Y:S01]  /*4e50*/  LEA R4, P3, R104, UR4, 0x2 ;  /* 0x0000000468047c11 */ /* 0x000fe2000f8610ff */
[-C--:B------:R-:W-:Y:S01]  /*4e60*/  FMUL R25, R25, R88.reuse ;  /* 0x0000005819197220 */ /* 0x080fe20000400000 */
[----:B------:R-:W-:Y:S01]  /*4e70*/  ISETP.GT.AND P1, PT, R0, RZ, P4 ;  /* 0x000000ff0000720c */ /* 0x000fe20002724270 */
[-C--:B------:R-:W-:Y:S01]  /*4e80*/  FMUL R11, R26, R88.reuse ;  /* 0x000000581a0b7220 */ /* 0x080fe20000400000 */
[----:B------:R-:W-:Y:S01]  /*4e90*/  LEA.HI.X R5, R104, UR5, R113, 0x2, P3 ;  /* 0x0000000568057c11 */ /* 0x000fe200098f1471 */
[-C--:B------:R-:W-:Y:S01]  /*4ea0*/  FMUL R27, R27, R88.reuse ;  /* 0x000000581b1b7220 */ /* 0x080fe20000400000 */
[----:B------:R-:W-:Y:S01]  /*4eb0*/  F2FP.TF32.F32.PACK_B R9, R9 ;  /* 0x00000009ff09723e */ /* 0x000fe200024050ff */
[-C--:B------:R-:W-:Y:S01]  /*4ec0*/  FMUL R29, R29, R88.reuse ;  /* 0x000000581d1d7220 */ /* 0x080fe20000400000 */
[----:B------:R-:W-:Y:S01]  /*4ed0*/  F2FP.TF32.F32.PACK_B R25, R25 ;  /* 0x00000019ff19723e */ /* 0x000fe200024050ff */
[----:B------:R-:W-:Y:S01]  /*4ee0*/  FMUL R31, R31, R88 ;  /* 0x000000581f1f7220 */ /* 0x000fe20000400000 */
[C---:B------:R-:W-:Y:S01]  /*4ef0*/  SHF.L.U64.HI R7, R94.reuse, 0x2, R95 ;  /* 0x000000025e077819 */ /* 0x040fe2000001025f */
[----:B------:R0:W-:Y:S01]  /*4f00*/  @P2 STG.E desc[UR36][R4.64], R9 ;  /* 0x0000000904002986 */ /* 0x0001e2000c101924 */
[----:B------:R-:W-:Y:S01]  /*4f10*/  LEA R6, P3, R94, R4, 0x2 ;  /* 0x000000045e067211 */ /* 0x000fe200078610ff */
[-C--:B------:R-:W-:Y:S01]  /*4f20*/  FMUL R13, R32, R88.reuse ;  /* 0x00000058200d7220 */ /* 0x080fe20000400000 */
[C---:B------:R-:W-:Y:S01]  /*4f30*/  ISETP.GT.AND P2, PT, R3.reuse, 0x8, PT ;  /* 0x000000080300780c */ /* 0x040fe20003f44270 */
[----:B------:R-:W-:Y:S01]  /*4f40*/  @P1 STG.E desc[UR36][R4.64+0x4], R25 ;  /* 0x0000041904001986 */ /* 0x000fe2000c101924 */
[----:B------:R-:W-:Y:S01]  /*4f50*/  ISETP.GT.AND P1, PT, R3, 0x9, PT ;  /* 0x000000090300780c */ /* 0x000fe20003f24270 */
[----:B------:R-:W-:Y:S01]  /*4f60*/  IMAD.X R7, R7, 0x1, R5, P3 ;  /* 0x0000000107077824 */ /* 0x000fe200018e0605 */
[C---:B------:R-:W-:Y:S01]  /*4f70*/  ISETP.GT.AND P0, PT, R0.reuse, 0x8, P0 ;  /* 0x000000080000780c */ /* 0x040fe20000704270 */
[-C--:B------:R-:W-:Y:S01]  /*4f80*/  FMUL R33, R33, R88.reuse ;  /* 0x0000005821217220 */ /* 0x080fe20000400000 */
[C---:B------:R-:W-:Y:S01]  /*4f90*/  ISETP.GT.AND P4, PT, R0.reuse, 0x8, P4 ;  /* 0x000000080000780c */ /* 0x040fe20002784270 */
[-C--:B------:R-:W-:Y:S01]  /*4fa0*/  FMUL R35, R35, R88.reuse ;  /* 0x0000005823237220 */ /* 0x080fe20000400000 */
[----:B------:R-:W-:Y:S01]  /*4fb0*/  ISETP.GT.AND P5, PT, R0, RZ, P2 ;  /* 0x000000ff0000720c */ /* 0x000fe200017a4270 */
[-C--:B0-----:R-:W-:Y:S01]  /*4fc0*/  FMUL R9, R28, R88.reuse ;  /* 0x000000581c097220 */ /* 0x081fe20000400000 */
[C---:B------:R-:W-:Y:S01]  /*4fd0*/  ISETP.GT.AND P3, PT, R0.reuse, RZ, P1 ;  /* 0x000000ff0000720c */ /* 0x040fe20000f64270 */
[-C--:B------:R-:W-:Y:S01]  /*4fe0*/  FMUL R37, R37, R88.reuse ;  /* 0x0000005825257220 */ /* 0x080fe20000400000 */
[----:B------:R-:W-:Y:S01]  /*4ff0*/  F2FP.TF32.F32.PACK_B R11, R11 ;  /* 0x0000000bff0b723e */ /* 0x000fe200024050ff */
[-C--:B------:R-:W-:Y:S01]  /*5000*/  FMUL R39, R39, R88.reuse ;  /* 0x0000005827277220 */ /* 0x080fe20000400000 */
[----:B------:R-:W-:Y:S01]  /*5010*/  F2FP.TF32.F32.PACK_B R27, R27 ;  /* 0x0000001bff1b723e */ /* 0x000fe200024050ff */
[-C--:B------:R-:W-:Y:S01]  /*5020*/  FMUL R41, R41, R88.reuse ;  /* 0x0000005829297220 */ /* 0x080fe20000400000 */
[----:B------:R-:W-:Y:S01]  /*5030*/  F2FP.TF32.F32.PACK_B R9, R9 ;  /* 0x00000009ff09723e */ /* 0x000fe200024050ff */
[----:B------:R0:W-:Y:S01]  /*5040*/  @P0 STG.E desc[UR36][R6.64], R11 ;  /* 0x0000000b06000986 */ /* 0x0001e2000c101924 */
[----:B------:R-:W-:Y:S01]  /*5050*/  F2FP.TF32.F32.PACK_B R29, R29 ;  /* 0x0000001dff1d723e */ /* 0x000fe200024050ff */
[-C--:B------:R-:W-:Y:S01]  /*5060*/  FMUL R43, R43, R88.reuse ;  /* 0x000000582b2b7220 */ /* 0x080fe20000400000 */
[----:B------:R-:W-:Y:S01]  /*5070*/  ISETP.GT.AND P0, PT, R3, 0x10, PT ;  /* 0x000000100300780c */ /* 0x000fe20003f04270 */
[----:B------:R-:W-:Y:S01]  /*5080*/  @P4 STG.E desc[UR36][R6.64+0x4], R27 ;  /* 0x0000041b06004986 */ /* 0x000fe2000c101924 */
[C---:B------:R-:W-:Y:S01]  /*5090*/  ISETP.GT.AND P2, PT, R0.reuse, 0x8, P2 ;  /* 0x000000080000780c */ /* 0x040fe20001744270 */
[-C--:B------:R-:W-:Y:S01]  /*50a0*/  FMUL R45, R45, R88.reuse ;  /* 0x000000582d2d7220 */ /* 0x080fe20000400000 */
[C---:B------:R-:W-:Y:S01]  /*50b0*/  ISETP.GT.AND P1, PT, R0.reuse, 0x8, P1 ;  /* 0x000000080000780c */ /* 0x040fe20000f24270 */
[----:B------:R1:W-:Y:S01]  /*50c0*/  @P5 STG.E desc[UR36][R4.64+0x20], R9 ;  /* 0x0000200904005986 */ /* 0x0003e2000c101924 */
[----:B------:R-:W-:Y:S01]  /*50d0*/  ISETP.GT.AND P5, PT, R0, RZ, P0 ;  /* 0x000000ff0000720c */ /* 0x000fe200007a4270 */
[-C--:B------:R-:W-:Y:S01]  /*50e0*/  FMUL R47, R47, R88.reuse ;  /* 0x000000582f2f7220 */ /* 0x080fe20000400000 */
[----:B------:R-:W-:Y:S01]  /*50f0*/  F2FP.TF32.F32.PACK_B R31, R31 ;  /* 0x0000001fff1f723e */ /* 0x000fe200024050ff */
[----:B------:R-:W-:Y:S01]  /*5100*/  @P3 STG.E desc[UR36][R4.64+0x24], R29 ;  /* 0x0000241d04003986 */ /* 0x000fe2000c101924 */
[----:B------:R-:W-:Y:S01]  /*5110*/  ISETP.GT.AND P3, PT, R3, 0x11, PT ;  /* 0x000000110300780c */ /* 0x000fe20003f64270 */
[-C--:B0-----:R-:W-:Y:S01]  /*5120*/  FMUL R11, R30, R88.reuse ;  /* 0x000000581e0b7220 */ /* 0x081fe20000400000 */
[----:B------:R-:W-:Y:S01]  /*5130*/  F2FP.TF32.F32.PACK_B R13, R13 ;  /* 0x0000000dff0d723e */ /* 0x000fe200024050ff */
[-C--:B------:R-:W-:Y:S01]  /*5140*/  FMUL R49, R49, R88.reuse ;  /* 0x0000005831317220 */ /* 0x080fe20000400000 */
[----:B------:R-:W-:Y:S01]  /*5150*/  ISETP.GT.AND P4, PT, R0, RZ, P3 ;  /* 0x000000ff0000720c */ /* 0x000fe20001f84270 */
[-C--:B------:R-:W-:Y:S01]  /*5160*/  FMUL R51, R51, R88.reuse ;  /* 0x0000005833337220 */ /* 0x080fe20000400000 */
[----:B------:R-:W-:Y:S01]  /*5170*/  F2FP.TF32.F32.PACK_B R11, R11 ;  /* 0x0000000bff0b723e */ /* 0x000fe200024050ff */
[-C--:B-1----:R-:W-:Y:S01]  /*5180*/  FMUL R9, R34, R88.reuse ;  /* 0x0000005822097220 */ /* 0x082fe20000400000 */
[----:B------:R-:W-:Y:S01]  /*5190*/  F2FP.TF32.F32.PACK_B R33, R33 ;  /* 0x00000021ff21723e */ /* 0x000fe200024050ff */
[-C--:B------:R-:W-:Y:S01]  /*51a0*/  FMUL R53, R53, R88.reuse ;  /* 0x0000005835357220 */ /* 0x080fe20000400000 */
[C---:B------:R-:W-:Y:S01]  /*51b0*/  ISETP.GT.AND P0, PT, R0.reuse, 0x8, P0 ;  /* 0x000000080000780c */ /* 0x040fe20000704270 */
[----:B------:R0:W-:Y:S01]  /*51c0*/  @P2 STG.E desc[UR36][R6.64+0x20], R11 ;  /* 0x0000200b06002986 */ /* 0x0001e2000c101924 */
[----:B------:R-:W-:Y:S01]  /*51d0*/  ISETP.GT.AND P2, PT, R3, 0x19, PT ;  /* 0x000000190300780c */ /* 0x000fe20003f44270 */
[-C--:B------:R-:W-:Y:S01]  /*51e0*/  FMUL R55, R55, R88.reuse ;  /* 0x0000005837377220 */ /* 0x080fe20000400000 */
[----:B------:R-:W-:Y:S01]  /*51f0*/  F2FP.TF32.F32.PACK_B R9, R9 ;  /* 0x00000009ff09723e */ /* 0x000fe200024050ff */
[----:B------:R-:W-:Y:S01]  /*5200*/  @P1 STG.E desc[UR36][R6.64+0x24], R31 ;  /* 0x0000241f06001986 */ /* 0x000fe2000c101924 */
[----:B------:R-:W-:Y:S01]  /*5210*/  ISETP.GT.AND P1, PT, R3, 0x18, PT ;  /* 0x000000180300780c */ /* 0x000fe20003f24270 */
[-C--:B------:R-:W-:Y:S01]  /*5220*/  FMUL R57, R57, R88.reuse ;  /* 0x0000005839397220 */ /* 0x080fe20000400000 */
[----:B------:R-:W-:Y:S01]  /*5230*/  F2FP.TF32.F32.PACK_B R35, R35 ;  /* 0x00000023ff23723e */ /* 0x000fe200024050ff */
[----:B------:R1:W-:Y:S01]  /*5240*/  @P5 STG.E desc[UR36][R4.64+0x40], R13 ;  /* 0x0000400d04005986 */ /* 0x0003e2000c101924 */
[C---:B------:R-:W-:Y:S01]  /*5250*/  ISETP.GT.AND P5, PT, R0.reuse, RZ, P1 ;  /* 0x000000ff0000720c */ /* 0x040fe20000fa4270 */
[-C--:B------:R-:W-:Y:S01]  /*5260*/  FMUL R59, R59, R88.reuse ;  /* 0x000000583b3b7220 */ /* 0x080fe20000400000 */
[----:B------:R-:W-:Y:S01]  /*5270*/  F2FP.TF32.F32.PACK_B R37, R37 ;  /* 0x00000025ff25723e */ /* 0x000fe200024050ff */
[----:B------:R-:W-:Y:S01]  /*5280*/  @P4 STG.E desc[UR36][R4.64+0x44], R33 ;  /* 0x0000442104004986 */ /* 0x000fe2000c101924 */
[----:B------:R-:W-:Y:S01]  /*5290*/  ISETP.GT.AND P4, PT, R0, 0x8, P3 ;  /* 0x000000080000780c */ /* 0x000fe20001f84270 */
[-C--:B0-----:R-:W-:Y:S01]  /*52a0*/  FMUL R11, R36, R88.reuse ;  /* 0x00000058240b7220 */ /* 0x081fe20000400000 */
[C---:B------:R-:W-:Y:S01]  /*52b0*/  ISETP.GT.AND P3, PT, R0.reuse, RZ, P2 ;  /* 0x000000ff0000720c */ /* 0x040fe20001764270 */
[----:B------:R0:W-:Y:S01]  /*52c0*/  @P0 STG.E desc[UR36][R6.64+0x40], R9 ;  /* 0x0000400906000986 */ /* 0x0001e2000c101924 */
[----:B------:R-:W-:Y:S01]  /*52d0*/  ISETP.GT.AND P1, PT, R0, 0x8, P1 ;  /* 0x000000080000780c */ /* 0x000fe20000f24270 */
[-C--:B------:R-:W-:Y:S01]  /*52e0*/  FMUL R61, R61, R88.reuse ;  /* 0x000000583d3d7220 */ /* 0x080fe20000400000 */
[----:B------:R-:W-:Y:S01]  /*52f0*/  F2FP.TF32.F32.PACK_B R11, R11 ;  /* 0x0000000bff0b723e */ /* 0x000fe200024050ff */
[-C--:B-1----:R-:W-:Y:S01]  /*5300*/  FMUL R13, R40, R88.reuse ;  /* 0x00000058280d7220 */ /* 0x082fe20000400000 */
[----:B------:R-:W-:Y:S01]  /*5310*/  ISETP.GT.AND P0, PT, R3, 0x20, PT ;  /* 0x000000200300780c */ /* 0x000fe20003f04270 */
[-C--:B------:R-:W-:Y:S01]  /*5320*/  FMUL R63, R63, R88.reuse ;  /* 0x000000583f3f7220 */ /* 0x080fe20000400000 */
[----:B------:R-:W-:Y:S01]  /*5330*/  F2FP.TF32.F32.PACK_B R39, R39 ;  /* 0x00000027ff27723e */ /* 0x000fe200024050ff */
[-C--:B------:R-:W-:Y:S01]  /*5340*/  FMUL R65, R65, R88.reuse ;  /* 0x0000005841417220 */ /* 0x080fe20000400000 */
[----:B------:R-:W-:Y:S01]  /*5350*/  F2FP.TF32.F32.PACK_B R13, R13 ;  /* 0x0000000dff0d723e */ /* 0x000fe200024050ff */
[----:B------:R-:W-:Y:S01]  /*5360*/  @P4 STG.E desc[UR36][R6.64+0x44], R35 ;  /* 0x0000442306004986 */ /* 0x000fe2000c101924 */
[----:B------:R-:W-:Y:S01]  /*5370*/  ISETP.GT.AND P4, PT, R0, 0x8, P2 ;  /* 0x000000080000780c */ /* 0x000fe20001784270 */
[-C--:B0-----:R-:W-:Y:S01]  /*5380*/  FMUL R9, R38, R88.reuse ;  /* 0x0000005826097220 */ /* 0x081fe20000400000 */
[----:B------:R-:W-:Y:S01]  /*5390*/  ISETP.GT.AND P2, PT, R3, 0x21, PT ;  /* 0x000000210300780c */ /* 0x000fe20003f44270 */
[----:B------:R0:W-:Y:S01]  /*53a0*/  @P5 STG.E desc[UR36][R4.64+0x60], R11 ;  /* 0x0000600b04005986 */ /* 0x0001e2000c101924 */
[C---:B------:R-:W-:Y:S01]  /*53b0*/  ISETP.GT.AND P5, PT, R0.reuse, RZ, P0 ;  /* 0x000000ff0000720c */ /* 0x040fe200007a4270 */
[-C--:B------:R-:W-:Y:S01]  /*53c0*/  FMUL R67, R67, R88.reuse ;  /* 0x0000005843437220 */ /* 0x080fe20000400000 */
[----:B------:R-:W-:Y:S01]  /*53d0*/  F2FP.TF32.F32.PACK_B R9, R9 ;  /* 0x00000009ff09723e */ /* 0x000fe200024050ff */
[----:B------:R-:W-:Y:S01]  /*53e0*/  @P3 STG.E desc[UR36][R4.64+0x64], R37 ;  /* 0x0000642504003986 */ /* 0x000fe2000c101924 */
[C---:B------:R-:W-:Y:S01]  /*53f0*/  ISETP.GT.AND P3, PT, R0.reuse, RZ, P2 ;  /* 0x000000ff0000720c */ /* 0x040fe20001764270 */
[-C--:B------:R-:W-:Y:S01]  /*5400*/  FMUL R69, R69, R88.reuse ;  /* 0x0000005845457220 */ /* 0x080fe20000400000 */
[----:B------:R-:W-:Y:S01]  /*5410*/  F2FP.TF32.F32.PACK_B R41, R41 ;  /* 0x00000029ff29723e */ /* 0x000fe200024050ff */
[----:B------:R1:W-:Y:S01]  /*5420*/  @P1 STG.E desc[UR36][R6.64+0x60], R9 ;  /* 0x0000600906001986 */ /* 0x0003e2000c101924 */
[C---:B------:R-:W-:Y:S01]  /*5430*/  ISETP.GT.AND P0, PT, R0.reuse, 0x8, P0 ;  /* 0x000000080000780c */ /* 0x040fe20000704270 */
[-C--:B------:R-:W-:Y:S01]  /*5440*/  FMUL R71, R71, R88.reuse ;  /* 0x0000005847477220 */ /* 0x080fe20000400000 */
[C---:B------:R-:W-:Y:S01]  /*5450*/  ISETP.GT.AND P1, PT, R3.reuse, 0x28, PT ;  /* 0x000000280300780c */ /* 0x040fe20003f24270 */
[----:B------:R-:W-:Y:S01]  /*5460*/  @P4 STG.E desc[UR36][R6.64+0x64], R39 ;  /* 0x0000642706004986 */ /* 0x000fe2000c101924 */
[----:B------:R-:W-:Y:S01]  /*5470*/  ISETP.GT.AND P4, PT, R0, 0x8, P2 ;  /* 0x000000080000780c */ /* 0x000fe20001784270 */
[-C--:B0-----:R-:W-:Y:S01]  /*5480*/  FMUL R11, R44, R88.reuse ;  /* 0x000000582c0b7220 */ /* 0x081fe20000400000 */
[----:B------:R-:W-:Y:S01]  /*5490*/  ISETP.GT.AND P2, PT, R3, 0x29, PT ;  /* 0x000000290300780c */ /* 0x000fe20003f44270 */
[----:B------:R0:W-:Y:S01]  /*54a0*/  @P5 STG.E desc[UR36][R4.64+0x80], R13 ;  /* 0x0000800d04005986 */ /* 0x0001e2000c101924 */
[----:B------:R-:W-:Y:S01]  /*54b0*/  ISETP.GT.AND P5, PT, R0, RZ, P1 ;  /* 0x000000ff0000720c */ /* 0x000fe20000fa4270 */
[-C--:B------:R-:W-:Y:S01]  /*54c0*/  FMUL R73, R73, R88.reuse ;  /* 0x0000005849497220 */ /* 0x080fe20000400000 */
[----:B------:R-:W-:Y:S01]  /*54d0*/  F2FP.TF32.F32.PACK_B R43, R43 ;  /* 0x0000002bff2b723e */ /* 0x000fe200024050ff */
[-C--:B-1----:R-:W-:Y:S01]  /*54e0*/  FMUL R9, R42, R88.reuse ;  /* 0x000000582a097220 */ /* 0x082fe20000400000 */
[----:B------:R-:W-:Y:S01]  /*54f0*/  @P3 STG.E desc[UR36][R4.64+0x84], R41 ;  /* 0x0000842904003986 */ /* 0x000fe2000c101924 */
[----:B------:R-:W-:Y:S01]  /*5500*/  ISETP.GT.AND P3, PT, R0, RZ, P2 ;  /* 0x000000ff0000720c */ /* 0x000fe20001764270 */
[-C--:B------:R-:W-:Y:S01]  /*5510*/  FMUL R75, R75, R88.reuse ;  /* 0x000000584b4b7220 */ /* 0x080fe20000400000 */
[----:B------:R-:W-:Y:S01]  /*5520*/  F2FP.TF32.F32.PACK_B R11, R11 ;  /* 0x0000000bff0b723e */ /* 0x000fe200024050ff */
[-C--:B------:R-:W-:Y:S01]  /*5530*/  FMUL R77, R77, R88.reuse ;  /* 0x000000584d4d7220 */ /* 0x080fe20000400000 */
[----:B------:R-:W-:Y:S01]  /*5540*/  F2FP.TF32.F32.PACK_B R9, R9 ;  /* 0x00000009ff09723e */ /* 0x000fe200024050ff */
[-C--:B------:R-:W-:Y:S01]  /*5550*/  FMUL R79, R79, R88.reuse ;  /* 0x000000584f4f7220 */ /* 0x080fe20000400000 */
[----:B------:R-:W-:Y:S01]  /*5560*/  F2FP.TF32.F32.PACK_B R45, R45 ;  /* 0x0000002dff2d723e */ /* 0x000fe200024050ff */
[-C--:B0-----:R-:W-:Y:S01]  /*5570*/  FMUL R13, R48, R88.reuse ;  /* 0x00000058300d7220 */ /* 0x081fe20000400000 */
[C---:B------:R-:W-:Y:S01]  /*5580*/  ISETP.GT.AND P1, PT, R0.reuse, 0x8, P1 ;  /* 0x000000080000780c */ /* 0x040fe20000f24270 */
[----:B------:R0:W-:Y:S01]  /*5590*/  @P0 STG.E desc[UR36][R6.64+0x80], R9 ;  /* 0x0000800906000986 */ /* 0x0001e2000c101924 */
[----:B------:R-:W-:Y:S01]  /*55a0*/  ISETP.GT.AND P0, PT, R3, 0x30, PT ;  /* 0x000000300300780c */ /* 0x000fe20003f04270 */
[-C--:B------:R-:W-:Y:S01]  /*55b0*/  FMUL R81, R81, R88.reuse ;  /* 0x0000005851517220 */ /* 0x080fe20000400000 */
[----:B------:R-:W-:Y:S01]  /*55c0*/  F2FP.TF32.F32.PACK_B R47, R47 ;  /* 0x0000002fff2f723e */ /* 0x000fe200024050ff */
[----:B------:R-:W-:Y:S01]  /*55d0*/  @P4 STG.E desc[UR36][R6.64+0x84], R43 ;  /* 0x0000842b06004986 */ /* 0x000fe2000c101924 */
[C---:B------:R-:W-:Y:S01]  /*55e0*/  ISETP.GT.AND P4, PT, R0.reuse, 0x8, P2 ;  /* 0x000000080000780c */ /* 0x040fe20001784270 */
[-C--:B------:R-:W-:Y:S01]  /*55f0*/  FMUL R83, R83, R88.reuse ;  /* 0x0000005853537220 */ /* 0x080fe20000400000 */
[----:B------:R-:W-:Y:S01]  /*5600*/  ISETP.GT.AND P2, PT, R3, 0x31, PT ;  /* 0x000000310300780c */ /* 0x000fe20003f44270 */
[----:B------:R1:W-:Y:S01]  /*5610*/  @P5 STG.E desc[UR36][R4.64+0xa0], R11 ;  /* 0x0000a00b04005986 */ /* 0x0003e2000c101924 */
[----:B------:R-:W-:Y:S01]  /*5620*/  ISETP.GT.AND P5, PT, R0, RZ, P0 ;  /* 0x000000ff0000720c */ /* 0x000fe200007a4270 */
[-C--:B------:R-:W-:Y:S01]  /*5630*/  FMUL R85, R85, R88.reuse ;  /* 0x0000005855557220 */ /* 0x080fe20000400000 */
[----:B------:R-:W-:Y:S01]  /*5640*/  F2FP.TF32.F32.PACK_B R13, R13 ;  /* 0x0000000dff0d723e */ /* 0x000fe200024050ff */
[-C--:B0-----:R-:W-:Y:S01]  /*5650*/  FMUL R9, R46, R88.reuse ;  /* 0x000000582e097220 */ /* 0x081fe20000400000 */
[----:B------:R-:W-:Y:S01]  /*5660*/  @P3 STG.E desc[UR36][R4.64+0xa4], R45 ;  /* 0x0000a42d04003986 */ /* 0x000fe2000c101924 */
[----:B------:R-:W-:Y:S01]  /*5670*/  ISETP.GT.AND P3, PT, R0, RZ, P2 ;  /* 0x000000ff0000720c */ /* 0x000fe20001764270 */
[----:B------:R-:W-:Y:S01]  /*5680*/  FMUL R87, R87, R88 ;  /* 0x0000005857577220 */ /* 0x000fe20000400000 */
[----:B------:R-:W-:-:S02]  /*5690*/  F2FP.TF32.F32.PACK_B R49, R49 ;  /* 0x00000031ff31723e */ /* 0x000fc400024050ff */
[----:B------:R-:W-:Y:S02]  /*56a0*/  F2FP.TF32.F32.PACK_B R9, R9 ;  /* 0x00000009ff09723e */ /* 0x000fe400024050ff */
[----:B------:R-:W-:Y:S01]  /*56b0*/  ISETP.GT.AND P0, PT, R0, 0x8, P0 ;  /* 0x000000080000780c */ /* 0x000fe20000704270 */
[----:B-1----:R-:W-:Y:S01]  /*56c0*/  FMUL R11, R52, R88 ;  /* 0x00000058340b7220 */ /* 0x002fe20000400000 */
[----:B------:R-:W-:Y:S01]  /*56d0*/  F2FP.TF32.F32.PACK_B R51, R51 ;  /* 0x00000033ff33723e */ /* 0x000fe200024050ff */
[----:B------:R0:W-:Y:S01]  /*56e0*/  @P1 STG.E desc[UR36][R6.64+0xa0], R9 ;  /* 0x0000a00906001986 */ /* 0x0001e2000c101924 */
[----:B------:R-:W-:Y:S02]  /*56f0*/  ISETP.GT.AND P1, PT, R3, 0x38, PT ;  /* 0x000000380300780c */ /* 0x000fe40003f24270 */
[----:B------:R-:W-:Y:S01]  /*5700*/  F2FP.TF32.F32.PACK_B R11, R11 ;  /* 0x0000000bff0b723e */ /* 0x000fe200024050ff */
[----:B------:R-:W-:Y:S01]  /*5710*/  @P4 STG.E desc[UR36][R6.64+0xa4], R47 ;  /* 0x0000a42f06004986 */ /* 0x000fe2000c101924 */
[----:B------:R-:W-:-:S02]  /*5720*/  ISETP.GT.AND P4, PT, R0, 0x8, P2 ;  /* 0x000000080000780c */ /* 0x000fc40001784270 */
[----:B------:R-:W-:Y:S01]  /*5730*/  ISETP.GT.AND P2, PT, R3, 0x39, PT ;  /* 0x000000390300780c */ /* 0x000fe20003f44270 */
[----:B------:R1:W-:Y:S01]  /*5740*/  @P5 STG.E desc[UR36][R4.64+0xc0], R13 ;  /* 0x0000c00d04005986 */ /* 0x0003e2000c101924 */
[----:B------:R-:W-:Y:S02]  /*5750*/  ISETP.GT.AND P5, PT, R0, RZ, P1 ;  /* 0x000000ff0000720c */ /* 0x000fe40000fa4270 */
[----:B------:R-:W-:Y:S01]  /*5760*/  F2FP.TF32.F32.PACK_B R53, R53 ;  /* 0x00000035ff35723e */ /* 0x000fe200024050ff */
[-C--:B0-----:R-:W-:Y:S01]  /*5770*/  FMUL R9, R50, R88.reuse ;  /* 0x0000005832097220 */ /* 0x081fe20000400000 */
[----:B------:R-:W-:Y:S01]  /*5780*/  @P3 STG.E desc[UR36][R4.64+0xc4], R49 ;  /* 0x0000c43104003986 */ /* 0x000fe2000c101924 */
[C---:B------:R-:W-:Y:S02]  /*5790*/  ISETP.GT.AND P3, PT, R0.reuse, RZ, P2 ;  /* 0x000000ff0000720c */ /* 0x040fe40001764270 */
[----:B------:R-:W-:Y:S02]  /*57a0*/  ISETP.GT.AND P1, PT, R0, 0x8, P1 ;  /* 0x000000080000780c */ /* 0x000fe40000f24270 */
[----:B------:R-:W-:Y:S01]  /*57b0*/  F2FP.TF32.F32.PACK_B R9, R9 ;  /* 0x00000009ff09723e */ /* 0x000fe200024050ff */
[----:B-1----:R-:W-:Y:S01]  /*57c0*/  FMUL R13, R56, R88 ;  /* 0x00000058380d7220 */ /* 0x002fe20000400000 */
[----:B------:R-:W-:-:S03]  /*57d0*/  F2FP.TF32.F32.PACK_B R55, R55 ;  /* 0x00000037ff37723e */ /* 0x000fc600024050ff */
[----:B------:R0:W-:Y:S01]  /*57e0*/  @P0 STG.E desc[UR36][R6.64+0xc0], R9 ;  /* 0x0000c00906000986 */ /* 0x0001e2000c101924 */
[C---:B------:R-:W-:Y:S02]  /*57f0*/  ISETP.GT.AND P0, PT, R3.reuse, 0x40, PT ;  /* 0x000000400300780c */ /* 0x040fe40003f04270 */
[----:B------:R-:W-:Y:S01]  /*5800*/  F2FP.TF32.F32.PACK_B R13, R13 ;  /* 0x0000000dff0d723e */ /* 0x000fe200024050ff */
[----:B------:R-:W-:Y:S01]  /*5810*/  @P4 STG.E desc[UR36][R6.64+0xc4], R51 ;  /* 0x0000c43306004986 */ /* 0x000fe2000c101924 */
[C---:B------:R-:W-:Y:S02]  /*5820*/  ISETP.GT.AND P4, PT, R0.reuse, 0x8, P2 ;  /* 0x000000080000780c */ /* 0x040fe40001784270 */
[----:B------:R-:W-:Y:S01]  /*5830*/  ISETP.GT.AND P2, PT, R3, 0x41, PT ;  /* 0x000000410300780c */ /* 0x000fe20003f44270 */
[----:B------:R1:W-:Y:S01]  /*5840*/  @P5 STG.E desc[UR36][R4.64+0xe0], R11 ;  /* 0x0000e00b04005986 */ /* 0x0003e2000c101924 */
[----:B------:R-:W-:Y:S02]  /*5850*/  ISETP.GT.AND P5, PT, R0, RZ, P0 ;  /* 0x000000ff0000720c */ /* 0x000fe400007a4270 */
[----:B------:R-:W-:Y:S01]  /*5860*/  F2FP.TF32.F32.PACK_B R57, R57 ;  /* 0x00000039ff39723e */ /* 0x000fe200024050ff */
[----:B0-----:R-:W-:Y:S01]  /*5870*/  FMUL R9, R54, R88 ;  /* 0x0000005836097220 */ /* 0x001fe20000400000 */
[----:B------:R-:W-:Y:S01]  /*5880*/  @P3 STG.E desc[UR36][R4.64+0xe4], R53 ;  /* 0x0000e43504003986 */ /* 0x000fe2000c101924 */
[----:B------:R-:W-:-:S02]  /*5890*/  ISETP.GT.AND P3, PT, R0, RZ, P2 ;  /* 0x000000ff0000720c */ /* 0x000fc40001764270 */
        /* <DEDUP_REMOVED lines=61> */
[----:B------:R-:W-:Y:S01]  /*5c70*/  @P3 STG.E desc[UR36][R4.64+0x164], R69 ;  /* 0x0001644504003986 */ /* 0x000fe2000c101924 */
[----:B0-----:R-:W-:Y:S01]  /*5c80*/  FMUL R9, R70, R88 ;  /* 0x0000005846097220 */ /* 0x001fe20000400000 */
[----:B------:R-:W-:-:S02]  /*5c90*/  ISETP.GT.AND P3, PT, R0, RZ, P2 ;  /* 0x000000ff0000720c */ /* 0x000fc40001764270 */
[----:B------:R-:W-:Y:S02]  /*5ca0*/  ISETP.GT.AND P0, PT, R0, 0x8, P0 ;  /* 0x000000080000780c */ /* 0x000fe40000704270 */
[----:B------:R-:W-:Y:S01]  /*5cb0*/  F2FP.TF32.F32.PACK_B R9, R9 ;  /* 0x00000009ff09723e */ /* 0x000fe200024050ff */
[----:B-1----:R-:W-:Y:S01]  /*5cc0*/  FMUL R11, R76, R88 ;  /* 0x000000584c0b7220 */ /* 0x002fe20000400000 */
[----:B------:R-:W-:-:S03]  /*5cd0*/  F2FP.TF32.F32.PACK_B R75, R75 ;  /* 0x0000004bff4b723e */ /* 0x000fc600024050ff */
[----:B------:R0:W-:Y:S01]  /*5ce0*/  @P1 STG.E desc[UR36][R6.64+0x160], R9 ;  /* 0x0001600906001986 */ /* 0x0001e2000c101924 */
[----:B------:R-:W-:Y:S02]  /*5cf0*/  F2FP.TF32.F32.PACK_B R77, R77 ;  /* 0x0000004dff4d723e */ /* 0x000fe400024050ff */
[----:B------:R-:W-:Y:S01]  /*5d00*/  F2FP.TF32.F32.PACK_B R11, R11 ;  /* 0x0000000bff0b723e */ /* 0x000fe200024050ff */
[----:B------:R-:W-:Y:S01]  /*5d10*/  @P4 STG.E desc[UR36][R6.64+0x164], R71 ;  /* 0x0001644706004986 */ /* 0x000fe2000c101924 */
[C---:B------:R-:W-:Y:S02]  /*5d20*/  ISETP.GT.AND P4, PT, R3.reuse, 0x68, PT ;  /* 0x000000680300780c */ /* 0x040fe40003f84270 */
[----:B------:R-:W-:Y:S01]  /*5d30*/  F2FP.TF32.F32.PACK_B R79, R79 ;  /* 0x0000004fff4f723e */ /* 0x000fe200024050ff */
[----:B------:R1:W-:Y:S01]  /*5d40*/  @P5 STG.E desc[UR36][R4.64+0x180], R13 ;  /* 0x0001800d04005986 */ /* 0x0003e2000c101924 */
[----:B------:R-:W-:Y:S02]  /*5d50*/  ISETP.GT.AND P5, PT, R3, 0x69, PT ;  /* 0x000000690300780c */ /* 0x000fe40003fa4270 */
[----:B------:R-:W-:Y:S01]  /*5d60*/  F2FP.TF32.F32.PACK_B R81, R81 ;  /* 0x00000051ff51723e */ /* 0x000fe200024050ff */
[----:B------:R-:W-:Y:S01]  /*5d70*/  @P3 STG.E desc[UR36][R4.64+0x184], R73 ;  /* 0x0001844904003986 */ /* 0x000fe2000c101924 */
[----:B------:R-:W-:Y:S01]  /*5d80*/  ISETP.GT.AND P3, PT, R0, 0x8, P2 ;  /* 0x000000080000780c */ /* 0x000fe20001764270 */
[----:B0-----:R-:W-:Y:S01]  /*5d90*/  FMUL R9, R74, R88 ;  /* 0x000000584a097220 */ /* 0x001fe20000400000 */
[----:B------:R-:W-:-:S02]  /*5da0*/  ISETP.GT.AND P2, PT, R0, RZ, P4 ;  /* 0x000000ff0000720c */ /* 0x000fc40002744270 */
[C---:B------:R-:W-:Y:S02]  /*5db0*/  ISETP.GT.AND P1, PT, R0.reuse, RZ, P5 ;  /* 0x000000ff0000720c */ /* 0x040fe40002f24270 */
[----:B------:R-:W-:Y:S01]  /*5dc0*/  ISETP.GT.AND P4, PT, R0, 0x8, P4 ;  /* 0x000000080000780c */ /* 0x000fe20002784270 */
[----:B-1----:R-:W-:Y:S01]  /*5dd0*/  FMUL R13, R78, R88 ;  /* 0x000000584e0d7220 */ /* 0x002fe20000400000 */
[----:B------:R-:W-:Y:S02]  /*5de0*/  ISETP.GT.AND P5, PT, R0, 0x8, P5 ;  /* 0x000000080000780c */ /* 0x000fe40002fa4270 */
[----:B------:R-:W-:Y:S02]  /*5df0*/  F2FP.TF32.F32.PACK_B R9, R9 ;  /* 0x00000009ff09723e */ /* 0x000fe400024050ff */
[----:B------:R-:W-:Y:S02]  /*5e00*/  F2FP.TF32.F32.PACK_B R13, R13 ;  /* 0x0000000dff0d723e */ /* 0x000fe400024050ff */
[----:B------:R-:W-:Y:S01]  /*5e10*/  F2FP.TF32.F32.PACK_B R83, R83 ;  /* 0x00000053ff53723e */ /* 0x000fe200024050ff */
[----:B------:R0:W-:Y:S01]  /*5e20*/  @P0 STG.E desc[UR36][R6.64+0x180], R9 ;  /* 0x0001800906000986 */ /* 0x0001e2000c101924 */
[----:B------:R-:W-:-:S02]  /*5e30*/  ISETP.GT.AND P0, PT, R3, 0x79, PT ;  /* 0x000000790300780c */ /* 0x000fc40003f04270 */
[----:B------:R-:W-:Y:S01]  /*5e40*/  F2FP.TF32.F32.PACK_B R85, R85 ;  /* 0x00000055ff55723e */ /* 0x000fe200024050ff */
[----:B------:R-:W-:Y:S01]  /*5e50*/  @P3 STG.E desc[UR36][R6.64+0x184], R75 ;  /* 0x0001844b06003986 */ /* 0x000fe2000c101924 */
[C---:B------:R-:W-:Y:S02]  /*5e60*/  ISETP.GT.AND P3, PT, R3.reuse, 0x70, PT ;  /* 0x000000700300780c */ /* 0x040fe40003f64270 */
[----:B------:R-:W-:Y:S01]  /*5e70*/  F2FP.TF32.F32.PACK_B R87, R87 ;  /* 0x00000057ff57723e */ /* 0x000fe200024050ff */
[----:B------:R1:W-:Y:S01]  /*5e80*/  @P2 STG.E desc[UR36][R4.64+0x1a0], R11 ;  /* 0x0001a00b04002986 */ /* 0x0003e2000c101924 */
[----:B------:R-:W-:-:S03]  /*5e90*/  ISETP.GT.AND P2, PT, R3, 0x71, PT ;  /* 0x000000710300780c */ /* 0x000fc60003f44270 */
[----:B------:R-:W-:Y:S01]  /*5ea0*/  @P1 STG.E desc[UR36][R4.64+0x1a4], R77 ;  /* 0x0001a44d04001986 */ /* 0x000fe2000c101924 */
[----:B------:R-:W-:Y:S01]  /*5eb0*/  ISETP.GT.AND P1, PT, R3, 0x78, PT ;  /* 0x000000780300780c */ /* 0x000fe20003f24270 */
[-C--:B------:R-:W-:Y:S01]  /*5ec0*/  FMUL R3, R80, R88.reuse ;  /* 0x0000005850037220 */ /* 0x080fe20000400000 */
[-C--:B0-----:R-:W-:Y:S01]  /*5ed0*/  FMUL R9, R82, R88.reuse ;  /* 0x0000005852097220 */ /* 0x081fe20000400000 */
[----:B------:R0:W-:Y:S01]  /*5ee0*/  @P4 STG.E desc[UR36][R6.64+0x1a0], R13 ;  /* 0x0001a00d06004986 */ /* 0x0001e2000c101924 */
[C---:B------:R-:W-:Y:S02]  /*5ef0*/  ISETP.GT.AND P4, PT, R0.reuse, RZ, P3 ;  /* 0x000000ff0000720c */ /* 0x040fe40001f84270 */
[----:B------:R-:W-:Y:S01]  /*5f00*/  F2FP.TF32.F32.PACK_B R3, R3 ;  /* 0x00000003ff03723e */ /* 0x000fe200024050ff */
[----:B------:R-:W-:Y:S01]  /*5f10*/  @P5 STG.E desc[UR36][R6.64+0x1a4], R79 ;  /* 0x0001a44f06005986 */ /* 0x000fe2000c101924 */
[----:B------:R-:W-:Y:S01]  /*5f20*/  ISETP.GT.AND P5, PT, R0, RZ, P2 ;  /* 0x000000ff0000720c */ /* 0x000fe200017a4270 */
[----:B-1----:R-:W-:Y:S01]  /*5f30*/  FMUL R11, R84, R88 ;  /* 0x00000058540b7220 */ /* 0x002fe20000400000 */
[----:B------:R-:W-:-:S02]  /*5f40*/  ISETP.GT.AND P3, PT, R0, 0x8, P3 ;  /* 0x000000080000780c */ /* 0x000fc40001f64270 */
[----:B------:R-:W-:Y:S02]  /*5f50*/  ISETP.GT.AND P2, PT, R0, 0x8, P2 ;  /* 0x000000080000780c */ /* 0x000fe40001744270 */
[----:B------:R-:W-:Y:S01]  /*5f60*/  F2FP.TF32.F32.PACK_B R9, R9 ;  /* 0x00000009ff09723e */ /* 0x000fe200024050ff */
[----:B0-----:R-:W-:Y:S01]  /*5f70*/  FMUL R13, R86, R88 ;  /* 0x00000058560d7220 */ /* 0x001fe20000400000 */
[----:B------:R-:W-:Y:S01]  /*5f80*/  F2FP.TF32.F32.PACK_B R11, R11 ;  /* 0x0000000bff0b723e */ /* 0x000fe200024050ff */
[----:B------:R-:W-:Y:S01]  /*5f90*/  @P4 STG.E desc[UR36][R4.64+0x1c0], R3 ;  /* 0x0001c00304004986 */ /* 0x000fe2000c101924 */
[C---:B------:R-:W-:Y:S02]  /*5fa0*/  ISETP.GT.AND P4, PT, R0.reuse, RZ, P1 ;  /* 0x000000ff0000720c */ /* 0x040fe40000f84270 */
[C---:B------:R-:W-:Y:S01]  /*5fb0*/  ISETP.GT.AND P1, PT, R0.reuse, 0x8, P1 ;  /* 0x000000080000780c */ /* 0x040fe20000f24270 */
[----:B------:R-:W-:Y:S01]  /*5fc0*/  @P5 STG.E desc[UR36][R4.64+0x1c4], R81 ;  /* 0x0001c45104005986 */ /* 0x000fe2000c101924 */
[----:B------:R-:W-:-:S02]  /*5fd0*/  ISETP.GT.AND P5, PT, R0, RZ, P0 ;  /* 0x000000ff0000720c */ /* 0x000fc400007a4270 */
[----:B------:R-:W-:Y:S01]  /*5fe0*/  ISETP.GT.AND P0, PT, R0, 0x8, P0 ;  /* 0x000000080000780c */ /* 0x000fe20000704270 */
[----:B------:R-:W-:Y:S01]  /*5ff0*/  @P3 STG.E desc[UR36][R6.64+0x1c0], R9 ;  /* 0x0001c00906003986 */ /* 0x000fe2000c101924 */
[----:B------:R-:W-:-:S03]  /*6000*/  F2FP.TF32.F32.PACK_B R13, R13 ;  /* 0x0000000dff0d723e */ /* 0x000fc600024050ff */
[----:B------:R-:W-:Y:S04]  /*6010*/  @P2 STG.E desc[UR36][R6.64+0x1c4], R83 ;  /* 0x0001c45306002986 */ /* 0x000fe8000c101924 */
[----:B------:R-:W-:Y:S04]  /*6020*/  @P4 STG.E desc[UR36][R4.64+0x1e0], R11 ;  /* 0x0001e00b04004986 */ /* 0x000fe8000c101924 */
[----:B------:R0:W-:Y:S02]  /*6030*/  @P5 STG.E desc[UR36][R4.64+0x1e4], R85 ;  /* 0x0001e45504005986 */ /* 0x0001e4000c101924 */
[----:B0-----:R-:W-:-:S02]  /*6040*/  @P1 IMAD.MOV.U32 R4, RZ, RZ, R6 ;  /* 0x000000ffff041224 */ /* 0x001fc400078e0006 */
[----:B------:R-:W-:-:S05]  /*6050*/  @P1 IMAD.MOV.U32 R5, RZ, RZ, R7 ;  /* 0x000000ffff051224 */ /* 0x000fca00078e0007 */
[----:B------:R0:W-:Y:S04]  /*6060*/  @P1 STG.E desc[UR36][R4.64+0x1e0], R13 ;  /* 0x0001e00d04001986 */ /* 0x0001e8000c101924 */
[----:B------:R0:W-:Y:S02]  /*6070*/  @P0 STG.E desc[UR36][R6.64+0x1e4], R87 ;  /* 0x0001e45706000986 */ /* 0x0001e4000c101924 */
.L_x_158:
[----:B------:R-:W-:Y:S05]  /*6080*/  BSYNC B0 ;  /* 0x0000000000007941 */ /* 0x000fea0003800000 */
.L_x_32:
[----:B0-----:R-:W2:Y:S01]  /*6090*/  LDL.64 R4, [R1] ;  /* 0x0000000001047983 */ /* 0x001ea20000100a00 */
[----:B------:R-:W-:Y:S01]  /*60a0*/  ULDC.64 UR4, c[0x0][0x650] ;  /* 0x0001940000047ab9 */ /* 0x000fe20000000a00 */
[----:B------:R-:W-:Y:S02]  /*60b0*/  IMAD.U32 R0, RZ, RZ, UR44 ;  /* 0x0000002cff007e24 */ /* 0x000fe4000f8e00ff */
[----:B------:R-:W-:Y:S02]  /*60c0*/  IMAD.MOV.U32 R22, RZ, RZ, -0x1 ;  /* 0xffffffffff167424 */ /* 0x000fe400078e00ff */
[----:B------:R0:W-:Y:S01]  /*60d0*/  SYNCS.ARRIVE.TRANS64.A1T0 RZ, [R0+UR46], RZ ;  /* 0x000000ff00ff79a7 */ /* 0x0001e2000810002e */
[----:B-----5:R-:W-:Y:S02]  /*60e0*/  IMAD.MOV.U32 R18, RZ, RZ, -0x1 ;  /* 0xffffffffff127424 */ /* 0x020fe400078e00ff */
[----:B------:R-:W-:Y:S01]  /*60f0*/  IMAD.MOV.U32 R19, RZ, RZ, -0x1 ;  /* 0xffffffffff137424 */ /* 0x000fe200078e00ff */
[----:B0-----:R-:W-:-:S02]  /*6100*/  PRMT R0, RZ, 0x7610, R0 ;  /* 0x00007610ff007816 */ /* 0x001fc40000000000 */
[----:B--2---:R-:W-:-:S05]  /*6110*/  LEA R16, P0, R4, R16, 0x1 ;  /* 0x0000001004107211 */ /* 0x004fca00078008ff */
[----:B------:R-:W-:Y:S01]  /*6120*/  IMAD.X R17, R98, 0x1, R17, P0 ;  /* 0x0000000162117824 */ /* 0x000fe200000e0611 */
[----:B------:R-:W-:-:S04]  /*6130*/  ISETP.GE.U32.AND P0, PT, R16, UR4, PT ;  /* 0x0000000410007c0c */ /* 0x000fc8000bf06070 */
[----:B------:R-:W-:-:S13]  /*6140*/  ISETP.GE.U32.AND.EX P0, PT, R17, UR5, PT, P0 ;  /* 0x0000000511007c0c */ /* 0x000fda000bf06100 */
[----:B------:R-:W-:Y:S05]  /*6150*/  @P0 BRA `(.L_x_159) ;  /* 0x00000004004c0947 */ /* 0x000fea0003800000 */
[----:B----4-:R-:W0:Y:S01]  /*6160*/  LDC.64 R10, c[0x0][0x628] ;  /* 0x00018a00ff0a7b82 */ /* 0x010e220000000a00 */
[----:B------:R-:W2:Y:S01]  /*6170*/  S2R R12, SR_CTAID.X ;  /* 0x00000000000c7919 */ /* 0x000ea20000002500 */
[----:B------:R-:W-:Y:S02]  /*6180*/  IMAD.MOV.U32 R8, RZ, RZ, R16 ;  /* 0x000000ffff087224 */ /* 0x000fe400078e0010 */
[----:B------:R-:W-:Y:S01]  /*6190*/  IMAD.MOV.U32 R9, RZ, RZ, R17 ;  /* 0x000000ffff097224 */ /* 0x000fe200078e0011 */
[----:B------:R-:W4:Y:S03]  /*61a0*/  S2R R18, SR_CTAID.Y ;  /* 0x0000000000127919 */ /* 0x000f260000002600 */
[----:B------:R-:W1:Y:S08]  /*61b0*/  LDC R0, c[0x0][0x630] ;  /* 0x00018c00ff007b82 */ /* 0x000e700000000800 */
[----:B------:R-:W1:Y:S01]  /*61c0*/  LDC.64 R14, c[0x0][0x620] ;  /* 0x00018800ff0e7b82 */ /* 0x000e620000000a00 */
[----:B0-----:R-:W-:-:S04]  /*61d0*/  ISETP.NE.U32.AND P0, PT, R10, RZ, PT ;  /* 0x000000ff0a00720c */ /* 0x001fc80003f05070 */
[----:B------:R-:W-:-:S13]  /*61e0*/  ISETP.NE.AND.EX P0, PT, R11, RZ, PT, P0 ;  /* 0x000000ff0b00720c */ /* 0x000fda0003f05300 */
[----:B-12-4-:R-:W-:Y:S05]  /*61f0*/  @!P0 BRA `(.L_x_160) ;  /* 0x0000000000288947 */ /* 0x016fea0003800000 */
[----:B------:R-:W0:Y:S02]  /*6200*/  LDC R3, c[0x0][0x634] ;  /* 0x00018d00ff037b82 */ /* 0x000e240000000800 */
[----:B0-----:R-:W-:-:S05]  /*6210*/  IADD3 R3, P0, R16, R3, RZ ;  /* 0x0000000310037210 */ /* 0x001fca0007f1e0ff */
[----:B------:R-:W-:-:S04]  /*6220*/  IMAD.X R13, RZ, RZ, R17, P0 ;  /* 0x000000ffff0d7224 */ /* 0x000fc800000e0611 */
[----:B------:R-:W-:-:S04]  /*6230*/  IMAD.WIDE.U32 R4, R13, R10, RZ ;  /* 0x0000000a0d047225 */ /* 0x000fc800078e00ff */
[----:B---3--:R-:W-:-:S04]  /*6240*/  IMAD.WIDE.U32 R6, P0, R3, R11, R4 ;  /* 0x0000000b03067225 */ /* 0x008fc80007800004 */
[----:B------:R-:W-:-:S04]  /*6250*/  IMAD.WIDE.U32 R4, R3, R10, RZ ;  /* 0x0000000a03047225 */ /* 0x000fc800078e00ff */
[----:B------:R-:W-:Y:S01]  /*6260*/  IMAD.X R9, RZ, RZ, RZ, P0 ;  /* 0x000000ffff097224 */ /* 0x000fe200000e06ff */
[----:B------:R-:W-:Y:S01]  /*6270*/  IADD3 RZ, P0, R5, R6, RZ ;  /* 0x0000000605ff7210 */ /* 0x000fe20007f1e0ff */
[----:B------:R-:W-:-:S04]  /*6280*/  IMAD.MOV.U32 R8, RZ, RZ, R7 ;  /* 0x000000ffff087224 */ /* 0x000fc800078e0007 */
[----:B------:R-:W-:-:S08]  /*6290*/  IMAD.WIDE.U32.X R8, R13, R11, R8, P0 ;  /* 0x0000000b0d087225 */ /* 0x000fd000000e0408 */
.L_x_160:
[-CC-:B------:R-:W-:Y:S01]  /*62a0*/  SHF.R.U64 R19, R8, R0.reuse, R9.reuse ;  /* 0x0000000008137219 */ /* 0x180fe20000001209 */
[----:B------:R-:W0:Y:S01]  /*62b0*/  LDC.64 R24, c[0x0][0x640] ;  /* 0x00019000ff187b82 */ /* 0x000e220000000a00 */
[----:B------:R-:W-:Y:S01]  /*62c0*/  SHF.R.U32.HI R0, RZ, R0, R9 ;  /* 0x00000000ff007219 */ /* 0x000fe20000011609 */
[----:B------:R-:W-:Y:S01]  /*62d0*/  ULDC UR4, c[0x0][0x150] ;  /* 0x0000540000047ab9 */ /* 0x000fe20000000800 */
[----:B------:R-:W-:Y:S02]  /*62e0*/  IADD3 R3, P0, RZ, -R19, RZ ;  /* 0x80000013ff037210 */ /* 0x000fe40007f1e0ff */
[----:B---3--:R-:W-:-:S03]  /*62f0*/  I2FP.F32.U32 R7, R12 ;  /* 0x0000000c00077245 */ /* 0x008fc60000201000 */
[----:B------:R-:W1:Y:S01]  /*6300*/  LDC R6, c[0x0][0x618] ;  /* 0x00018600ff067b82 */ /* 0x000e620000000800 */
[----:B------:R-:W-:Y:S02]  /*6310*/  IMAD.X R5, RZ, RZ, ~R0, P0 ;  /* 0x000000ffff057224 */ /* 0x000fe400000e0e00 */
[----:B------:R-:W-:Y:S01]  /*6320*/  FMUL R7, R7, UR4 ;  /* 0x0000000407077c20 */ /* 0x000fe20008400000 */
[----:B------:R-:W-:Y:S01]  /*6330*/  ULDC UR4, c[0x0][0x154] ;  /* 0x0000550000047ab9 */ /* 0x000fe20000000800 */
[-C--:B------:R-:W-:Y:S02]  /*6340*/  IMAD R0, R5, R14.reuse, RZ ;  /* 0x0000000e05007224 */ /* 0x080fe400078e02ff */
[C---:B------:R-:W-:Y:S01]  /*6350*/  IMAD.WIDE.U32 R4, R3.reuse, R14, R16 ;  /* 0x0000000e03047225 */ /* 0x040fe200078e0010 */
[----:B------:R-:W2:Y:S01]  /*6360*/  LDC R8, c[0x0][0x608] ;  /* 0x00018200ff087b82 */ /* 0x000ea20000000800 */
[----:B------:R-:W3:Y:S02]  /*6370*/  F2I.U32.TRUNC.NTZ R7, R7 ;  /* 0x0000000700077305 */ /* 0x000ee4000020f000 */
[----:B------:R-:W-:Y:S01]  /*6380*/  IMAD R3, R3, R15, R0 ;  /* 0x0000000f03037224 */ /* 0x000fe200078e0200 */
[----:B------:R-:W-:-:S03]  /*6390*/  I2FP.F32.U32 R0, R18 ;  /* 0x0000001200007245 */ /* 0x000fc60000201000 */
[----:B------:R-:W-:Y:S01]  /*63a0*/  IMAD.IADD R3, R5, 0x1, R3 ;  /* 0x0000000105037824 */ /* 0x000fe200078e0203 */
[----:B------:R-:W4:Y:S01]  /*63b0*/  LDC R11, c[0x0][0x658] ;  /* 0x00019600ff0b7b82 */ /* 0x000f220000000800 */
[----:B0-----:R-:W-:-:S04]  /*63c0*/  ISETP.NE.U32.AND P0, PT, R24, RZ, PT ;  /* 0x000000ff1800720c */ /* 0x001fc80003f05070 */
[----:B------:R-:W-:-:S03]  /*63d0*/  ISETP.NE.AND.EX P0, PT, R25, RZ, PT, P0 ;  /* 0x000000ff1900720c */ /* 0x000fc60003f05300 */
[----:B------:R-:W0:Y:S01]  /*63e0*/  LDC R9, c[0x0][0x144] ;  /* 0x00005100ff097b82 */ /* 0x000e220000000800 */
[-C--:B-1----:R-:W-:Y:S01]  /*63f0*/  SHF.R.U64 R10, R4, R6.reuse, R3 ;  /* 0x00000006040a7219 */ /* 0x082fe20000001203 */
[----:B---3--:R-:W-:Y:S01]  /*6400*/  IMAD.MOV R7, RZ, RZ, -R7 ;  /* 0x000000ffff077224 */ /* 0x008fe200078e0a07 */
[----:B------:R-:W-:Y:S01]  /*6410*/  SHF.R.U32.HI R3, RZ, R6, R3 ;  /* 0x00000006ff037219 */ /* 0x000fe20000011603 */
[----:B------:R-:W-:-:S04]  /*6420*/  FMUL R6, R0, UR4 ;  /* 0x0000000400067c20 */ /* 0x000fc80008400000 */
[----:B------:R-:W1:Y:S01]  /*6430*/  LDC R21, c[0x0][0x148] ;  /* 0x00005200ff157b82 */ /* 0x000e620000000800 */
[----:B------:R3:W0:Y:S01]  /*6440*/  F2I.U32.TRUNC.NTZ R14, R6 ;  /* 0x00000006000e7305 */ /* 0x000622000020f000 */
[-CC-:B--2---:R-:W-:Y:S02]  /*6450*/  SHF.R.U64 R13, R10, R8.reuse, R3.reuse ;  /* 0x000000080a0d7219 */ /* 0x184fe40000001203 */
[----:B------:R-:W-:-:S04]  /*6460*/  SHF.R.U32.HI R0, RZ, R8, R3 ;  /* 0x00000008ff007219 */ /* 0x000fc80000011603 */
[----:B------:R-:W2:Y:S01]  /*6470*/  LDC R20, c[0x0][0x648] ;  /* 0x00019200ff147b82 */ /* 0x000ea20000000800 */
[-CC-:B----4-:R-:W-:Y:S02]  /*6480*/  SHF.R.U64 R15, R13, R11.reuse, R0.reuse ;  /* 0x0000000b0d0f7219 */ /* 0x190fe40000001200 */
[----:B------:R-:W-:-:S03]  /*6490*/  SHF.R.U32.HI R5, RZ, R11, R0 ;  /* 0x0000000bff057219 */ /* 0x000fc60000011600 */
[----:B------:R-:W-:Y:S02]  /*64a0*/  IMAD.MOV.U32 R4, RZ, RZ, R15 ;  /* 0x000000ffff047224 */ /* 0x000fe400078e000f */
[----:B------:R-:W4:Y:S01]  /*64b0*/  LDC R26, c[0x0][0x638] ;  /* 0x00018e00ff1a7b82 */ /* 0x000f220000000800 */
[----:B0-----:R-:W-:-:S07]  /*64c0*/  IMAD R22, R9, R7, R12 ;  /* 0x0000000709167224 */ /* 0x001fce00078e020c */
[----:B------:R-:W0:Y:S08]  /*64d0*/  LDC R27, c[0x0][0x610] ;  /* 0x00018400ff1b7b82 */ /* 0x000e300000000800 */
[----:B------:R-:W0:Y:S01]  /*64e0*/  LDC R28, c[0x0][0x600] ;  /* 0x00018000ff1c7b82 */ /* 0x000e220000000800 */
[----:B-123--:R-:W-:Y:S05]  /*64f0*/  @!P0 BRA `(.L_x_161) ;  /* 0x0000000000288947 */ /* 0x00efea0003800000 */
[----:B------:R-:W1:Y:S02]  /*6500*/  LDC R0, c[0x0][0x64c] ;  /* 0x00019300ff007b82 */ /* 0x000e640000000800 */
[----:B-1----:R-:W-:-:S05]  /*6510*/  IADD3 R3, P0, R15, R0, RZ ;  /* 0x000000000f037210 */ /* 0x002fca0007f1e0ff */
        /* <DEDUP_REMOVED lines=8> */
.L_x_161:
[----:B------:R-:W-:Y:S01]  /*65a0*/  ISETP.NE.AND P0, PT, R2, 0x1, PT ;  /* 0x000000010200780c */ /* 0x000fe20003f05270 */
[----:B------:R-:W-:Y:S01]  /*65b0*/  IMAD.MOV R14, RZ, RZ, -R14 ;  /* 0x000000ffff0e7224 */ /* 0x000fe200078e0a0e */
[----:B------:R-:W-:Y:S02]  /*65c0*/  SHF.R.U64 R0, R4, R20, R5 ;  /* 0x0000001404007219 */ /* 0x000fe40000001205 */
[----:B------:R-:W-:Y:S02]  /*65d0*/  LOP3.LUT R3, R13, R100, RZ, 0xc0, !PT ;  /* 0x000000640d037212 */ /* 0x000fe400078ec0ff */
[----:B------:R-:W-:Y:S01]  /*65e0*/  LOP3.LUT R5, R10, R99, RZ, 0xc0, !PT ;  /* 0x000000630a057212 */ /* 0x000fe200078ec0ff */
[----:B------:R-:W-:Y:S02]  /*65f0*/  IMAD.MOV R4, RZ, RZ, -R0 ;  /* 0x000000ffff047224 */ /* 0x000fe400078e0a00 */
[----:B------:R-:W-:Y:S02]  /*6600*/  IMAD R3, R96, R0, R3 ;  /* 0x0000000060037224 */ /* 0x000fe400078e0203 */
[----:B----4-:R-:W-:-:S02]  /*6610*/  IMAD R0, R4, R26, R15 ;  /* 0x0000001a04007224 */ /* 0x010fc400078e020f */
[----:B------:R-:W-:Y:S02]  /*6620*/  @P0 IMAD R22, R21, R14, R18 ;  /* 0x0000000e15160224 */ /* 0x000fe400078e0212 */
[----:B------:R-:W-:Y:S02]  /*6630*/  IMAD.MOV.U32 R4, RZ, RZ, 0x1 ;  /* 0x00000001ff047424 */ /* 0x000fe400078e00ff */
[----:B0-----:R-:W-:Y:S02]  /*6640*/  IMAD R22, R3, R27, R22 ;  /* 0x0000001b03167224 */ /* 0x001fe400078e0216 */
[----:B------:R-:W-:Y:S01]  /*6650*/  IMAD R3, R0, R28, R5 ;  /* 0x0000001c00037224 */ /* 0x000fe200078e0205 */
[----:B------:R-:W-:-:S04]  /*6660*/  PRMT R0, R4, 0x7610, R0 ;  /* 0x0000761004007816 */ /* 0x000fc80000000000 */
[----:B------:R-:W-:Y:S02]  /*6670*/  SEL R18, R3, R22, !P0 ;  /* 0x0000001603127207 */ /* 0x000fe40004000000 */
[----:B------:R-:W-:-:S07]  /*6680*/  SEL R22, R22, R3, !P0 ;  /* 0x0000000316167207 */ /* 0x000fce0004000000 */
.L_x_159:
[----:B------:R-:W-:Y:S01]  /*6690*/  LOP3.LUT P0, RZ, R0, 0xff, RZ, 0xc0, !PT ;  /* 0x000000ff00ff7812 */ /* 0x000fe2000780c0ff */
[----:B------:R-:W-:Y:S01]  /*66a0*/  UIMAD.WIDE.U32 UR4, UR38, -0x55555555, URZ ;  /* 0xaaaaaaab260478a5 */ /* 0x000fe2000f8e003f */
[----:B------:R-:W-:-:S03]  /*66b0*/  LOP3.LUT R103, R103, 0x1, RZ, 0x3c, !PT ;  /* 0x0000000167677812 */ /* 0x000fc600078e3cff */
[----:B------:R-:W-:-:S04]  /*66c0*/  USHF.R.U32.HI UR4, URZ, 0x1, UR5 ;  /* 0x000000013f047899 */ /* 0x000fc80008011605 */
[----:B------:R-:W-:-:S04]  /*66d0*/  UIMAD UR38, UR4, -0x3, UR38 ;  /* 0xfffffffd042678a4 */ /* 0x000fc8000f8e0226 */
[----:B------:R-:W-:Y:S08]  /*66e0*/  @P0 BRA `(.L_x_162) ;  /* 0xffffffac00840947 */ /* 0x000ff0000383ffff */
[----:B------:R-:W-:Y:S05]  /*66f0*/  EXIT ;  /* 0x000000000000794d */ /* 0x000fea0003800000 */
.L_x_13:
[----:B------:R-:W-:-:S08]  /*6700*/  ISETP.NE.AND P0, PT, R14, RZ, PT ;  /* 0x000000ff0e00720c */ /* 0x000fd00003f05270 */
[----:B0-----:R-:W0:-:S00]  /*6710*/  USETMAXREG.DEALLOC.CTAPOOL 0x28 ;  /* 0x00000028000079c8 */ /* 0x001e0000080e0500 */
[----:B------:R-:W-:Y:S05]  /*6720*/  @P0 EXIT ;  /* 0x000000000000094d */ /* 0x000fea0003800000 */
[----:B0-----:R-:W-:Y:S01]  /*6730*/  LOP3.LUT P0, RZ, R3, 0xff, RZ, 0xc0, !PT ;  /* 0x000000ff03ff7812 */ /* 0x001fe2000780c0ff */
[----:B------:R-:W-:Y:S02]  /*6740*/  IMAD.MOV.U32 R3, RZ, RZ, 0x1 ;  /* 0x00000001ff037424 */ /* 0x000fe400078e00ff */
[----:B------:R-:W-:-:S10]  /*6750*/  IMAD.MOV.U32 R8, RZ, RZ, RZ ;  /* 0x000000ffff087224 */ /* 0x000fd400078e00ff */
[----:B------:R-:W-:Y:S05]  /*6760*/  @!P0 BRA `(.L_x_163) ;  /* 0x0000000c000c8947 */ /* 0x000fea0003800000 */
[----:B------:R-:W-:Y:S01]  /*6770*/  LOP3.LUT P0, RZ, R4, 0x1f, RZ, 0xc0, !PT ;  /* 0x0000001f04ff7812 */ /* 0x000fe2000780c0ff */
[----:B------:R-:W-:Y:S01]  /*6780*/  ULDC UR5, c[0x0][0x658] ;  /* 0x0001960000057ab9 */ /* 0x000fe20000000800 */
[----:B------:R-:W-:Y:S01]  /*6790*/  UMOV UR6, 0xffffffff ;  /* 0xffffffff00067882 */ /* 0x000fe20000000000 */
[----:B------:R-:W-:Y:S01]  /*67a0*/  BSSY B0, `(.L_x_163) ;  /* 0x00000bf000007945 */ /* 0x000fe20003800000 */
[----:B------:R-:W-:Y:S01]  /*67b0*/  USHF.L.U32 UR6, UR6, UR5, URZ ;  /* 0x0000000506067299 */ /* 0x000fe2000800063f */
[C---:B------:R-:W-:Y:S01]  /*67c0*/  ISETP.NE.AND P2, PT, R5.reuse, RZ, PT ;  /* 0x000000ff0500720c */ /* 0x040fe20003f45270 */
[----:B------:R-:W-:Y:S01]  /*67d0*/  IMAD.MOV.U32 R10, RZ, RZ, 0x1 ;  /* 0x00000001ff0a7424 */ /* 0x000fe200078e00ff */
[----:B------:R-:W-:Y:S01]  /*67e0*/  ISETP.NE.OR P0, PT, R5, RZ, !P0 ;  /* 0x000000ff0500720c */ /* 0x000fe20004705670 */
[----:B------:R-:W-:Y:S01]  /*67f0*/  IMAD.MOV.U32 R3, RZ, RZ, 0x1 ;  /* 0x00000001ff037424 */ /* 0x000fe200078e00ff */
[----:B------:R-:W-:Y:S01]  /*6800*/  LOP3.LUT R9, R23, 0x2, RZ, 0xfc, !PT ;  /* 0x0000000217097812 */ /* 0x000fe200078efcff */
[----:B------:R-:W-:Y:S01]  /*6810*/  IMAD.MOV.U32 R8, RZ, RZ, RZ ;  /* 0x000000ffff087224 */ /* 0x000fe200078e00ff */
[----:B------:R-:W-:Y:S01]  /*6820*/  ULDC UR4, c[0x0][0x600] ;  /* 0x0001800000047ab9 */ /* 0x000fe20000000800 */
[----:B------:R-:W-:Y:S01]  /*6830*/  UMOV UR7, 0x1 ;  /* 0x0000000100077882 */ /* 0x000fe20000000000 */
[----:B------:R-:W-:-:S02]  /*6840*/  UIADD3 UR19, UR40, 0x1, URZ ;  /* 0x0000000128137890 */ /* 0x000fc4000fffe03f */
[----:B------:R-:W-:Y:S02]  /*6850*/  UIADD3 UR15, UR4, -0x1, URZ ;  /* 0xffffffff040f7890 */ /* 0x000fe4000fffe03f */
[----:B------:R-:W-:Y:S02]  /*6860*/  USHF.L.U32 UR17, UR7, UR5, URZ ;  /* 0x0000000507117299 */ /* 0x000fe4000800063f */
[----:B------:R-:W-:Y:S01]  /*6870*/  ULOP3.LUT UR16, URZ, UR6, URZ, 0x33, !UPT ;  /* 0x000000063f107292 */ /* 0x000fe2000f8e333f */
[----:B------:R-:W-:-:S11]  /*6880*/  ULDC.64 UR20, c[0x0][0x198] ;  /* 0x0000660000147ab9 */ /* 0x000fd60000000a00 */
.L_x_175:
[----:B------:R-:W-:-:S03]  /*6890*/  UMOV UR4, 0xffffffff ;  /* 0xffffffff00047882 */ /* 0x000fc60000000000 */
[----:B------:R-:W-:Y:S05]  /*68a0*/  BRA.DIV UR4, `(.L_x_164) ;  /* 0x0000000e04b47947 */ /* 0x000fea000b800000 */
[----:B------:R-:W-:-:S13]  /*68b0*/  ELECT P6, URZ, PT ;  /* 0x00000000003f782f */ /* 0x000fda00038c0000 */
.L_x_187:
[----:B------:R-:W0:Y:S01]  /*68c0*/  LDC R4, c[0x0][0x28c] ;  /* 0x0000a300ff047b82 */ /* 0x000e220000000800 */
[----:B------:R-:W-:Y:S01]  /*68d0*/  BSSY B1, `(.L_x_165) ;  /* 0x0000037000017945 */ /* 0x000fe20003800000 */
[----:B0-----:R-:W-:-:S13]  /*68e0*/  ISETP.LT.OR P6, PT, R4, 0x1, !P6 ;  /* 0x000000010400780c */ /* 0x001fda00077c1670 */
[----:B------:R-:W-:Y:S05]  /*68f0*/  @P6 BRA `(.L_x_166) ;  /* 0x0000000000d06947 */ /* 0x000fea0003800000 */
[----:B------:R-:W-:Y:S02]  /*6900*/  IMAD.SHL.U32 R18, R18, 0x80, RZ ;  /* 0x0000008012127824 */ /* 0x000fe400078e00ff */
[----:B------:R-:W-:Y:S02]  /*6910*/  IMAD.SHL.U32 R22, R22, 0x40, RZ ;  /* 0x0000004016167824 */ /* 0x000fe400078e00ff */
[----:B------:R-:W-:Y:S02]  /*6920*/  IMAD.MOV.U32 R13, RZ, RZ, RZ ;  /* 0x000000ffff0d7224 */ /* 0x000fe400078e00ff */
[----:B------:R-:W-:Y:S02]  /*6930*/  IMAD.U32 R14, RZ, RZ, UR19 ;  /* 0x00000013ff0e7e24 */ /* 0x000fe4000f8e00ff */
[----:B------:R-:W-:Y:S02]  /*6940*/  IMAD.MOV.U32 R4, RZ, RZ, R3 ;  /* 0x000000ffff047224 */ /* 0x000fe400078e0003 */
[----:B------:R-:W-:-:S07]  /*6950*/  IMAD.MOV.U32 R5, RZ, RZ, R8 ;  /* 0x000000ffff057224 */ /* 0x000fce00078e0008 */
.L_x_170:
[----:B------:R-:W0:Y:S01]  /*6960*/  S2R R7, SR_CgaCtaId ;  /* 0x0000000000077919 */ /* 0x000e220000008800 */
[----:B------:R-:W-:-:S04]  /*6970*/  MOV R6, 0x400 ;  /* 0x0000040000067802 */ /* 0x000fc80000000f00 */
[----:B0-----:R-:W-:Y:S02]  /*6980*/  LEA R12, R7, R6, 0x18 ;  /* 0x00000006070c7211 */ /* 0x001fe400078ec0ff */
[----:B------:R-:W-:Y:S01]  /*6990*/  SHF.L.U32 R6, R4, 0x1f, RZ ;  /* 0x0000001f04067819 */ /* 0x000fe200000006ff */
[----:B------:R-:W0:Y:S02]  /*69a0*/  @!P2 LDC R7, c[0x0][0x500] ;  /* 0x00014000ff07ab82 */ /* 0x000e240000000800 */
[----:B------:R-:W-:-:S04]  /*69b0*/  IMAD R11, R5, 0x8, R12 ;  /* 0x00000008050b7824 */ /* 0x000fc800078e020c */
[----:B------:R-:W1:Y:S02]  /*69c0*/  SYNCS.PHASECHK.TRANS64.TRYWAIT P1, [R11+URZ+0x18], R6 ;  /* 0x000018060b0075a7 */ /* 0x000e64000802017f */
[----:B-1----:R-:W-:Y:S05]  /*69d0*/  @!P1 BRA `(.L_x_167) ;  /* 0x0000000c00889947 */ /* 0x002fea0003800000 */
.L_x_188:
[----:B-1----:R-:W-:Y:S01]  /*69e0*/  PRMT R6, R9, 0x9910, RZ ;  /* 0x0000991009067816 */ /* 0x002fe200000000ff */
[----:B0-----:R0:W-:Y:S03]  /*69f0*/  @!P2 SYNCS.ARRIVE.TRANS64 RZ, [R11+URZ], R7 ;  /* 0x000000070bffa9a7 */ /* 0x0011e6000800003f */
[----:B------:R-:W-:-:S13]  /*6a00*/  ISETP.NE.AND P1, PT, R6, 0x2, PT ;  /* 0x000000020600780c */ /* 0x000fda0003f25270 */
[----:B0-----:R-:W-:Y:S05]  /*6a10*/  @P1 BRA `(.L_x_168) ;  /* 0x0000000000041947 */ /* 0x001fea0003800000 */
[----:B------:R-:W-:Y:S01]  /*6a20*/  BPT.TRAP 0x1 ;  /* 0x000000040000795c */ /* 0x000fe20000300000 */
.L_x_168:
[----:B------:R-:W-:Y:S05]  /*6a30*/  @P0 BRA `(.L_x_169) ;  /* 0x0000000000040947 */ /* 0x000fea0003800000 */
[----:B------:R-:W-:Y:S01]  /*6a40*/  BPT.TRAP 0x1 ;  /* 0x000000040000795c */ /* 0x000fe20000300000 */
.L_x_169:
[--C-:B------:R-:W-:Y:S01]  /*6a50*/  IMAD R6, R5, 0x2000, R12.reuse ;  /* 0x0000200005067824 */ /* 0x100fe200078e020c */
[----:B------:R-:W-:Y:S01]  /*6a60*/  R2UR UR9, R11 ;  /* 0x000000000b0972ca */ /* 0x000fe200000e0000 */
[C---:B------:R-:W-:Y:S01]  /*6a70*/  IMAD R12, R5.reuse, 0x4000, R12 ;  /* 0x00004000050c7824 */ /* 0x040fe200078e020c */
[----:B------:R-:W-:Y:S01]  /*6a80*/  UIADD3 UR4, UP0, UR20, 0xf0, URZ ;  /* 0x000000f014047890 */ /* 0x000fe2000ff1e03f */
[----:B------:R-:W-:Y:S01]  /*6a90*/  VIADD R14, R14, 0xffffffff ;  /* 0xffffffff0e0e7836 */ /* 0x000fe20000000000 */
[----:B------:R-:W-:Y:S01]  /*6aa0*/  R2UR UR5, R6 ;  /* 0x00000000060572ca */ /* 0x000fe200000e0000 */
[----:B------:R-:W-:Y:S01]  /*6ab0*/  UIADD3 UR22, UP1, UR20, 0x1f0, URZ ;  /* 0x000001f014167890 */ /* 0x000fe2000ff3e03f */
[----:B------:R-:W-:Y:S01]  /*6ac0*/  R2UR UR8, R12 ;  /* 0x000000000c0872ca */ /* 0x000fe200000e0000 */
[----:B------:R-:W-:Y:S01]  /*6ad0*/  VIADD R5, R5, 0x1 ;  /* 0x0000000105057836 */ /* 0x000fe20000000000 */
[----:B------:R-:W-:Y:S01]  /*6ae0*/  R2UR UR11, R22 ;  /* 0x00000000160b72ca */ /* 0x000fe200000e0000 */
[----:B------:R-:W-:Y:S01]  /*6af0*/  UIADD3.X UR23, URZ, UR21, URZ, UP1, !UPT ;  /* 0x000000153f177290 */ /* 0x000fe20008ffe43f */
[----:B------:R-:W-:Y:S01]  /*6b00*/  R2UR UR10, R13 ;  /* 0x000000000d0a72ca */ /* 0x000fe200000e0000 */
[----:B------:R-:W-:Y:S01]  /*6b10*/  UMOV UR6, 0x0 ;  /* 0x0000000000067882 */ /* 0x000fe20000000000 */
[----:B------:R-:W-:Y:S01]  /*6b20*/  R2UR UR12, R19 ;  /* 0x00000000130c72ca */ /* 0x000fe200000e0000 */
[----:B------:R-:W-:Y:S01]  /*6b30*/  UMOV UR7, 0x10000000 ;  /* 0x1000000000077882 */ /* 0x000fe20000000000 */
[----:B------:R-:W-:Y:S01]  /*6b40*/  R2UR UR18, R18 ;  /* 0x00000000121272ca */ /* 0x000fe200000e0000 */
[----:B------:R-:W-:Y:S01]  /*6b50*/  VIADD R13, R13, 0x20 ;  /* 0x000000200d0d7836 */ /* 0x000fe20000000000 */
[----:B------:R-:W-:Y:S01]  /*6b60*/  ISETP.GT.AND P3, PT, R14, 0x1, PT ;  /* 0x000000010e00780c */ /* 0x000fe20003f64270 */
[----:B------:R-:W-:Y:S01]  /*6b70*/  UIADD3 UR13, UR5, 0x100, URZ ;  /* 0x00000100050d7890 */ /* 0x000fe2000fffe03f */
[----:B------:R-:W-:Y:S01]  /*6b80*/  ISETP.NE.AND P1, PT, R5, 0x3, PT ;  /* 0x000000030500780c */ /* 0x000fe20003f25270 */
[----:B------:R-:W-:-:S02]  /*6b90*/  UIADD3.X UR5, URZ, UR21, URZ, UP0, !UPT ;  /* 0x000000153f057290 */ /* 0x000fc400087fe43f */
[----:B------:R-:W-:Y:S01]  /*6ba0*/  UIADD3 UR14, UR8, 0x6100, URZ ;  /* 0x00006100080e7890 */ /* 0x000fe2000fffe03f */
[----:B------:R-:W-:Y:S02]  /*6bb0*/  SEL R7, RZ, 0x1, P1 ;  /* 0x00000001ff077807 */ /* 0x000fe40000800000 */
[----:B------:R-:W-:Y:S01]  /*6bc0*/  UMOV UR8, UR13 ;  /* 0x0000000d00087c82 */ /* 0x000fe20008000000 */
[----:B------:R-:W-:Y:S02]  /*6bd0*/  SEL R5, R5, RZ, P1 ;  /* 0x000000ff05057207 */ /* 0x000fe40000800000 */
[----:B------:R-:W-:Y:S01]  /*6be0*/  LOP3.LUT R4, R4, R7, RZ, 0x3c, !PT ;  /* 0x0000000704047212 */ /* 0x000fe200078e3cff */
[----:B------:R0:W-:Y:S02]  /*6bf0*/  UTMALDG.3D [UR8], [UR4], desc[UR6] ;  /* 0x00000608040075b4 */ /* 0x0001e40008011000 */
[----:B0-----:R-:W-:Y:S01]  /*6c00*/  UMOV UR8, UR14 ;  /* 0x0000000e00087c82 */ /* 0x001fe20008000000 */
[----:B------:R-:W-:-:S02]  /*6c10*/  UMOV UR11, UR18 ;  /* 0x00000012000b7c82 */ /* 0x000fc40008000000 */
[----:B------:R0:W-:Y:S02]  /*6c20*/  UTMALDG.3D [UR8], [UR22], desc[UR6] ;  /* 0x00000608160075b4 */ /* 0x0001e40008011000 */
[----:B0-----:R-:W-:Y:S05]  /*6c30*/  @P3 BRA `(.L_x_170) ;  /* 0xfffffffc00483947 */ /* 0x001fea000383ffff */
.L_x_166:
[----:B------:R-:W-:Y:S05]  /*6c40*/  BSYNC B1 ;  /* 0x0000000000017941 */ /* 0x000fea0003800000 */
.L_x_165:
[----:B------:R-:W2:Y:S01]  /*6c50*/  LDL.64 R20, [R1] ;  /* 0x0000000001147983 */ /* 0x000ea20000100a00 */
[----:B------:R-:W-:Y:S01]  /*6c60*/  LOP3.LUT P4, RZ, R10, 0xff, RZ, 0xc0, !PT ;  /* 0x000000ff0aff7812 */ /* 0x000fe2000788c0ff */
[----:B------:R-:W-:Y:S01]  /*6c70*/  VIADD R7, R8, UR40 ;  /* 0x0000002808077c36 */ /* 0x000fe20008000000 */
[----:B------:R-:W-:Y:S01]  /*6c80*/  ULDC.64 UR4, c[0x0][0x650] ;  /* 0x0001940000047ab9 */ /* 0x000fe20000000a00 */
[----:B------:R-:W-:Y:S01]  /*6c90*/  IMAD.U32 R8, RZ, RZ, UR40 ;  /* 0x00000028ff087e24 */ /* 0x000fe2000f8e00ff */
[----:B------:R-:W-:Y:S01]  /*6ca0*/  UISETP.GE.U32.AND UP0, UPT, UR40, 0x3, UPT ;  /* 0x000000032800788c */ /* 0x000fe2000bf06070 */
[----:B------:R-:W-:Y:S01]  /*6cb0*/  BSSY B1, `(.L_x_171) ;  /* 0x000006b000017945 */ /* 0x000fe20003800000 */
[----:B------:R-:W-:Y:S01]  /*6cc0*/  ISETP.GT.U32.AND P1, PT, R7, 0x2, PT ;  /* 0x000000020700780c */ /* 0x000fe20003f24070 */
[----:B------:R-:W-:Y:S01]  /*6cd0*/  IMAD.MOV.U32 R22, RZ, RZ, -0x1 ;  /* 0xffffffffff167424 */ /* 0x000fe200078e00ff */
[----:B------:R-:W-:Y:S01]  /*6ce0*/  PRMT R10, RZ, 0x7610, R10 ;  /* 0x00007610ff0a7816 */ /* 0x000fe2000000000a */
[----:B------:R-:W-:Y:S01]  /*6cf0*/  IMAD.MOV.U32 R18, RZ, RZ, -0x1 ;  /* 0xffffffffff127424 */ /* 0x000fe200078e00ff */
[----:B------:R-:W-:Y:S01]  /*6d00*/  ISETP.LT.U32.AND P1, PT, R8, 0x3, P1 ;  /* 0x000000030800780c */ /* 0x000fe20000f21070 */
[----:B------:R-:W-:Y:S01]  /*6d10*/  IMAD.MOV.U32 R19, RZ, RZ, -0x1 ;  /* 0xffffffffff137424 */ /* 0x000fe200078e00ff */
[----:B------:R-:W-:Y:S01]  /*6d20*/  PLOP3.LUT P3, PT, PT, PT, UP0, 0x80, 0x0 ;  /* 0x000000000000781c */ /* 0x000fe20003f6f008 */
[----:B------:R-:W0:Y:S01]  /*6d30*/  @P4 S2R R5, SR_CgaCtaId ;  /* 0x0000000000054919 */ /* 0x000e220000008800 */
[----:B------:R-:W-:-:S04]  /*6d40*/  @P4 MOV R4, 0x400 ;  /* 0x0000040000044802 */ /* 0x000fc80000000f00 */
[----:B0-----:R-:W-:Y:S01]  /*6d50*/  @P4 LEA R6, R5, R4, 0x18 ;  /* 0x0000000405064211 */ /* 0x001fe200078ec0ff */
[----:B------:R-:W-:Y:S01]  /*6d60*/  IMAD.WIDE.U32 R4, R7, -0x55555555, RZ ;  /* 0xaaaaaaab07047825 */ /* 0x000fe200078e00ff */
[----:B------:R-:W-:Y:S02]  /*6d70*/  SEL R4, RZ, 0x1, !P1 ;  /* 0x00000001ff047807 */ /* 0x000fe40004800000 */
[----:B------:R0:W-:Y:S02]  /*6d80*/  @P4 SYNCS.ARRIVE.TRANS64.A1T0 RZ, [R6+URZ+0x68], RZ ;  /* 0x000068ff06ff49a7 */ /* 0x0001e4000810003f */
[----:B------:R-:W-:Y:S02]  /*6d90*/  LOP3.LUT R3, R3, R4, RZ, 0x3c, !PT ;  /* 0x0000000403037212 */ /* 0x000fe400078e3cff */
[----:B------:R-:W-:Y:S02]  /*6da0*/  PRMT R4, RZ, 0x7610, R4 ;  /* 0x00007610ff047816 */ /* 0x000fe40000000004 */
[----:B0-----:R-:W-:-:S04]  /*6db0*/  SHF.R.U32.HI R6, RZ, 0x1, R5 ;  /* 0x00000001ff067819 */ /* 0x001fc80000011605 */
[----:B------:R-:W-:Y:S01]  /*6dc0*/  @P3 LOP3.LUT R3, R3, 0x1, R6, 0x78, !PT ;  /* 0x0000000103033812 */ /* 0x000fe200078e7806 */
[----:B------:R-:W-:Y:S01]  /*6dd0*/  IMAD R8, R6, -0x3, R7 ;  /* 0xfffffffd06087824 */ /* 0x000fe200078e0207 */
[----:B--2---:R-:W-:-:S04]  /*6de0*/  IADD3 R16, P4, R16, R20, RZ ;  /* 0x0000001410107210 */ /* 0x004fc80007f9e0ff */
[----:B------:R-:W-:Y:S01]  /*6df0*/  ISETP.GE.U32.AND P1, PT, R16, UR4, PT ;  /* 0x0000000410007c0c */ /* 0x000fe2000bf26070 */
[----:B------:R-:W-:-:S05]  /*6e00*/  IMAD.X R17, R17, 0x1, R0, P4 ;  /* 0x0000000111117824 */ /* 0x000fca00020e0600 */
[----:B------:R-:W-:-:S13]  /*6e10*/  ISETP.GE.U32.AND.EX P1, PT, R17, UR5, PT, P1 ;  /* 0x0000000511007c0c */ /* 0x000fda000bf26110 */
[----:B------:R-:W-:Y:S05]  /*6e20*/  @P1 BRA `(.L_x_172) ;  /* 0x00000004004c1947 */ /* 0x000fea0003800000 */
[----:B------:R-:W0:Y:S01]  /*6e30*/  S2R R12, SR_CTAID.X ;  /* 0x00000000000c7919 */ /* 0x000e220000002500 */
[----:B------:R-:W-:Y:S01]  /*6e40*/  ULDC.64 UR4, c[0x0][0x628] ;  /* 0x00018a0000047ab9 */ /* 0x000fe20000000a00 */
[----:B------:R-:W1:Y:S01]  /*6e50*/  LDC R13, c[0x0][0x144] ;  /* 0x00005100ff0d7b82 */ /* 0x000e620000000800 */
[----:B------:R-:W-:Y:S01]  /*6e60*/  ISETP.NE.U32.AND P1, PT, RZ, UR4, PT ;  /* 0x00000004ff007c0c */ /* 0x000fe2000bf25070 */
[----:B------:R-:W2:Y:S01]  /*6e70*/  S2R R11, SR_CTAID.Y ;  /* 0x00000000000b7919 */ /* 0x000ea20000002600 */
[----:B------:R-:W-:Y:S01]  /*6e80*/  ULDC UR6, c[0x0][0x150] ;  /* 0x0000540000067ab9 */ /* 0x000fe20000000800 */
[----:B------:R-:W-:Y:S01]  /*6e90*/  ULDC UR7, c[0x0][0x630] ;  /* 0x00018c0000077ab9 */ /* 0x000fe20000000800 */
[----:B------:R-:W-:Y:S01]  /*6ea0*/  ISETP.NE.AND.EX P1, PT, RZ, UR5, PT, P1 ;  /* 0x00000005ff007c0c */ /* 0x000fe2000bf25310 */
[----:B------:R-:W-:Y:S01]  /*6eb0*/  IMAD.MOV.U32 R4, RZ, RZ, R16 ;  /* 0x000000ffff047224 */ /* 0x000fe200078e0010 */
[----:B0-----:R-:W-:-:S05]  /*6ec0*/  I2FP.F32.U32 R5, R12 ;  /* 0x0000000c00057245 */ /* 0x001fca0000201000 */
[----:B------:R-:W-:Y:S01]  /*6ed0*/  FMUL R14, R5, UR6 ;  /* 0x00000006050e7c20 */ /* 0x000fe20008400000 */
[----:B------:R-:W-:-:S05]  /*6ee0*/  IMAD.MOV.U32 R5, RZ, RZ, R17 ;  /* 0x000000ffff057224 */ /* 0x000fca00078e0011 */
[----:B--2---:R-:W-:Y:S05]  /*6ef0*/  @!P1 BRA `(.L_x_173) ;  /* 0x0000000000289947 */ /* 0x004fea0003800000 */
[----:B------:R-:W-:Y:S02]  /*6f00*/  ULDC UR6, c[0x0][0x634] ;  /* 0x00018d0000067ab9 */ /* 0x000fe40000000800 */
[----:B------:R-:W-:-:S05]  /*6f10*/  IADD3 R5, P1, R16, UR6, RZ ;  /* 0x0000000610057c10 */ /* 0x000fca000ff3e0ff */
[----:B------:R-:W-:-:S04]  /*6f20*/  IMAD.X R15, RZ, RZ, R17, P1 ;  /* 0x000000ffff0f7224 */ /* 0x000fc800008e0611 */
[----:B------:R-:W-:-:S04]  /*6f30*/  IMAD.WIDE.U32 R6, R15, UR4, RZ ;  /* 0x000000040f067c25 */ /* 0x000fc8000f8e00ff */
[----:B------:R-:W-:-:S04]  /*6f40*/  IMAD.WIDE.U32 R6, P1, R5, UR5, R6 ;  /* 0x0000000505067c25 */ /* 0x000fc8000f820006 */
[----:B------:R-:W-:-:S04]  /*6f50*/  IMAD.WIDE.U32 R4, R5, UR4, RZ ;  /* 0x0000000405047c25 */ /* 0x000fc8000f8e00ff */
[----:B------:R-:W-:Y:S01]  /*6f60*/  IMAD.MOV.U32 R4, RZ, RZ, R7 ;  /* 0x000000ffff047224 */ /* 0x000fe200078e0007 */
[----:B------:R-:W-:Y:S01]  /*6f70*/  IADD3 RZ, P3, R5, R6, RZ ;  /* 0x0000000605ff7210 */ /* 0x000fe20007f7e0ff */
[----:B------:R-:W-:-:S04]  /*6f80*/  IMAD.X R5, RZ, RZ, RZ, P1 ;  /* 0x000000ffff057224 */ /* 0x000fc800008e06ff */
[----:B------:R-:W-:-:S08]  /*6f90*/  IMAD.WIDE.U32.X R4, R15, UR5, R4, P3 ;  /* 0x000000050f047c25 */ /* 0x000fd000098e0404 */
.L_x_173:
[--C-:B------:R-:W-:Y:S01]  /*6fa0*/  SHF.R.U64 R19, R4, UR7, R5.reuse ;  /* 0x0000000704137c19 */ /* 0x100fe20008001205 */
[----:B------:R-:W0:Y:S01]  /*6fb0*/  F2I.U32.TRUNC.NTZ R14, R14 ;  /* 0x0000000e000e7305 */ /* 0x000e22000020f000 */
[----:B------:R-:W-:Y:S01]  /*6fc0*/  SHF.R.U32.HI R4, RZ, UR7, R5 ;  /* 0x00000007ff047c19 */ /* 0x000fe20008011605 */
[----:B------:R-:W-:Y:S01]  /*6fd0*/  ULDC.64 UR4, c[0x0][0x620] ;  /* 0x0001880000047ab9 */ /* 0x000fe20000000a00 */
[----:B------:R-:W-:Y:S01]  /*6fe0*/  IADD3 R7, P1, RZ, -R19, RZ ;  /* 0x80000013ff077210 */ /* 0x000fe20007f3e0ff */
[----:B------:R-:W-:Y:S01]  /*6ff0*/  ULDC.64 UR6, c[0x0][0x640] ;  /* 0x0001900000067ab9 */ /* 0x000fe20000000a00 */
[----:B------:R-:W2:Y:S03]  /*7000*/  LDC R18, c[0x0][0x148] ;  /* 0x00005200ff127b82 */ /* 0x000ea60000000800 */
[----:B------:R-:W-:Y:S01]  /*7010*/  IMAD.X R4, RZ, RZ, ~R4, P1 ;  /* 0x000000ffff047224 */ /* 0x000fe200008e0e04 */
[----:B------:R-:W-:-:S03]  /*7020*/  ISETP.NE.U32.AND P1, PT, RZ, UR6, PT ;  /* 0x00000006ff007c0c */ /* 0x000fc6000bf25070 */
[----:B------:R-:W-:Y:S01]  /*7030*/  IMAD R6, R4, UR4, RZ ;  /* 0x0000000404067c24 */ /* 0x000fe2000f8e02ff */
[----:B------:R-:W-:Y:S01]  /*7040*/  ISETP.NE.AND.EX P1, PT, RZ, UR7, PT, P1 ;  /* 0x00000007ff007c0c */ /* 0x000fe2000bf25310 */
[----:B------:R-:W-:Y:S01]  /*7050*/  IMAD.WIDE.U32 R4, R7, UR4, R16 ;  /* 0x0000000407047c25 */ /* 0x000fe2000f8e0010 */
[----:B------:R-:W-:-:S03]  /*7060*/  ULDC UR4, c[0x0][0x618] ;  /* 0x0001860000047ab9 */ /* 0x000fc60000000800 */
[----:B------:R-:W-:Y:S01]  /*7070*/  IMAD R7, R7, UR5, R6 ;  /* 0x0000000507077c24 */ /* 0x000fe2000f8e0206 */
[----:B------:R-:W-:Y:S01]  /*7080*/  ULDC UR5, c[0x0][0x154] ;  /* 0x0000550000057ab9 */ /* 0x000fe20000000800 */
[----:B0-----:R-:W-:Y:S02]  /*7090*/  IMAD.MOV R6, RZ, RZ, -R14 ;  /* 0x000000ffff067224 */ /* 0x001fe400078e0a0e */
[----:B------:R-:W-:Y:S02]  /*70a0*/  IMAD.IADD R5, R5, 0x1, R7 ;  /* 0x0000000105057824 */ /* 0x000fe400078e0207 */
[----:B-1----:R-:W-:Y:S01]  /*70b0*/  IMAD R12, R13, R6, R12 ;  /* 0x000000060d0c7224 */ /* 0x002fe200078e020c */
[----:B------:R-:W-:Y:S02]  /*70c0*/  I2FP.F32.U32 R6, R11 ;  /* 0x0000000b00067245 */ /* 0x000fe40000201000 */
[--C-:B------:R-:W-:Y:S02]  /*70d0*/  SHF.R.U64 R13, R4, UR4, R5.reuse ;  /* 0x00000004040d7c19 */ /* 0x100fe40008001205 */
[----:B------:R-:W-:Y:S01]  /*70e0*/  SHF.R.U32.HI R4, RZ, UR4, R5 ;  /* 0x00000004ff047c19 */ /* 0x000fe20008011605 */
[----:B------:R-:W-:Y:S01]  /*70f0*/  FMUL R6, R6, UR5 ;  /* 0x0000000506067c20 */ /* 0x000fe20008400000 */
[----:B------:R-:W-:-:S02]  /*7100*/  ULDC UR4, c[0x0][0x608] ;  /* 0x0001820000047ab9 */ /* 0x000fc40000000800 */
[--C-:B------:R-:W-:Y:S01]  /*7110*/  SHF.R.U64 R15, R13, UR4, R4.reuse ;  /* 0x000000040d0f7c19 */ /* 0x100fe20008001204 */
[----:B------:R0:W1:Y:S01]  /*7120*/  F2I.U32.TRUNC.NTZ R20, R6 ;  /* 0x0000000600147305 */ /* 0x000062000020f000 */
[----:B------:R-:W-:Y:S01]  /*7130*/  SHF.R.U32.HI R4, RZ, UR4, R4 ;  /* 0x00000004ff047c19 */ /* 0x000fe20008011604 */
[----:B------:R-:W-:-:S03]  /*7140*/  ULDC UR4, c[0x0][0x658] ;  /* 0x0001960000047ab9 */ /* 0x000fc60000000800 */
[--C-:B------:R-:W-:Y:S02]  /*7150*/  SHF.R.U64 R14, R15, UR4, R4.reuse ;  /* 0x000000040f0e7c19 */ /* 0x100fe40008001204 */
[----:B------:R-:W-:-:S03]  /*7160*/  SHF.R.U32.HI R21, RZ, UR4, R4 ;  /* 0x00000004ff157c19 */ /* 0x000fc60008011604 */
[----:B------:R-:W-:Y:S02]  /*7170*/  IMAD.MOV.U32 R4, RZ, RZ, R14 ;  /* 0x000000ffff047224 */ /* 0x000fe400078e000e */
[----:B------:R-:W-:Y:S01]  /*7180*/  IMAD.MOV.U32 R5, RZ, RZ, R21 ;  /* 0x000000ffff057224 */ /* 0x000fe200078e0015 */
[----:B0-----:R-:W-:Y:S06]  /*7190*/  @!P1 BRA `(.L_x_174) ;  /* 0x0000000000289947 */ /* 0x001fec0003800000 */
        /* <DEDUP_REMOVED lines=10> */
.L_x_174:
[----:B------:R-:W-:Y:S01]  /*7240*/  ISETP.NE.AND P1, PT, R2, 0x1, PT ;  /* 0x000000010200780c */ /* 0x000fe20003f25270 */
[----:B------:R-:W-:Y:S01]  /*7250*/  ULDC UR4, c[0x0][0x648] ;  /* 0x0001920000047ab9 */ /* 0x000fe20000000800 */
[----:B------:R-:W-:Y:S01]  /*7260*/  LOP3.LUT R15, R15, UR16, RZ, 0xc0, !PT ;  /* 0x000000100f0f7c12 */ /* 0x000fe2000f8ec0ff */
[----:B-1----:R-:W-:Y:S01]  /*7270*/  IMAD.MOV R20, RZ, RZ, -R20 ;  /* 0x000000ffff147224 */ /* 0x002fe200078e0a14 */
[----:B------:R-:W-:Y:S01]  /*7280*/  SHF.R.U64 R4, R4, UR4, R5 ;  /* 0x0000000404047c19 */ /* 0x000fe20008001205 */
[----:B------:R-:W-:Y:S01]  /*7290*/  ULDC UR4, c[0x0][0x638] ;  /* 0x00018e0000047ab9 */ /* 0x000fe20000000800 */
[----:B------:R-:W-:Y:S01]  /*72a0*/  LOP3.LUT R13, R13, UR15, RZ, 0xc0, !PT ;  /* 0x0000000f0d0d7c12 */ /* 0x000fe2000f8ec0ff */
[----:B------:R-:W-:Y:S02]  /*72b0*/  ULDC UR5, c[0x0][0x610] ;  /* 0x0001840000057ab9 */ /* 0x000fe40000000800 */
[----:B------:R-:W-:Y:S02]  /*72c0*/  IMAD.MOV R5, RZ, RZ, -R4 ;  /* 0x000000ffff057224 */ /* 0x000fe400078e0a04 */
[----:B------:R-:W-:-:S02]  /*72d0*/  IMAD R15, R4, UR17, R15 ;  /* 0x00000011040f7c24 */ /* 0x000fc4000f8e020f */
[----:B--2---:R-:W-:Y:S02]  /*72e0*/  @P1 IMAD R12, R18, R20, R11 ;  /* 0x00000014120c1224 */ /* 0x004fe400078e020b */
[----:B------:R-:W-:Y:S01]  /*72f0*/  IMAD R14, R5, UR4, R14 ;  /* 0x00000004050e7c24 */ /* 0x000fe2000f8e020e */
[----:B------:R-:W-:Y:S01]  /*7300*/  ULDC UR4, c[0x0][0x600] ;  /* 0x0001800000047ab9 */ /* 0x000fe20000000800 */
[----:B------:R-:W-:Y:S02]  /*7310*/  IMAD R12, R15, UR5, R12 ;  /* 0x000000050f0c7c24 */ /* 0x000fe4000f8e020c */
[----:B------:R-:W-:Y:S02]  /*7320*/  IMAD R5, R14, UR4, R13 ;  /* 0x000000040e057c24 */ /* 0x000fe4000f8e020d */
[----:B------:R-:W-:-:S03]  /*7330*/  IMAD.MOV.U32 R4, RZ, RZ, 0x1 ;  /* 0x00000001ff047424 */ /* 0x000fc600078e00ff */
[----:B------:R-:W-:Y:S02]  /*7340*/  SEL R18, R5, R12, !P1 ;  /* 0x0000000c05127207 */ /* 0x000fe40004800000 */
[----:B------:R-:W-:-:S07]  /*7350*/  SEL R22, R12, R5, !P1 ;  /* 0x000000050c167207 */ /* 0x000fce0004800000 */
.L_x_172:
[----:B------:R-:W-:Y:S05]  /*7360*/  BSYNC B1 ;  /* 0x0000000000017941 */ /* 0x000fea0003800000 */
.L_x_171:
[----:B------:R-:W-:-:S13]  /*7370*/  LOP3.LUT P1, RZ, R4, 0xff, RZ, 0xc0, !PT ;  /* 0x000000ff04ff7812 */ /* 0x000fda000782c0ff */
[----:B------:R-:W-:Y:S05]  /*7380*/  @P1 BRA `(.L_x_175) ;  /* 0xfffffff400401947 */ /* 0x000fea000383ffff */
[----:B------:R-:W-:Y:S05]  /*7390*/  BSYNC B0 ;  /* 0x0000000000007941 */ /* 0x000fea0003800000 */
.L_x_163:
[----:B------:R-:W-:-:S03]  /*73a0*/  UMOV UR4, 0xffffffff ;  /* 0xffffffff00047882 */ /* 0x000fc60000000000 */
[----:B------:R-:W-:Y:S05]  /*73b0*/  BRA.DIV UR4, `(.L_x_176) ;  /* 0x0000000604247947 */ /* 0x000fea000b800000 */
[----:B------:R-:W-:-:S13]  /*73c0*/  ELECT P6, URZ, PT ;  /* 0x00000000003f782f */ /* 0x000fda00038c0000 */
.L_x_191:
[----:B------:R-:W-:Y:S04]  /*73d0*/  BSSY B0, `(.L_x_177) ;  /* 0x0000022000007945 */ /* 0x000fe80003800000 */
[----:B------:R-:W-:Y:S05]  /*73e0*/  @!P6 BRA `(.L_x_178) ;  /* 0x000000000080e947 */ /* 0x000fea0003800000 */
[----:B------:R-:W-:-:S04]  /*73f0*/  LOP3.LUT R23, R23, 0x2, RZ, 0xfc, !PT ;  /* 0x0000000217177812 */ /* 0x000fc800078efcff */
[----:B------:R-:W-:-:S13]  /*7400*/  ISETP.NE.AND P0, PT, R23, 0x3, PT ;  /* 0x000000031700780c */ /* 0x000fda0003f05270 */
[----:B------:R-:W-:Y:S05]  /*7410*/  @!P0 BRA `(.L_x_179) ;  /* 0x0000000000048947 */ /* 0x000fea0003800000 */
[----:B------:R-:W-:Y:S01]  /*7420*/  BPT.TRAP 0x1 ;  /* 0x000000040000795c */ /* 0x000fe20000300000 */
.L_x_179:
[----:B------:R-:W0:Y:S01]  /*7430*/  S2R R5, SR_CgaCtaId ;  /* 0x0000000000057919 */ /* 0x000e220000008800 */
[----:B------:R-:W-:Y:S02]  /*7440*/  MOV R0, 0x400 ;  /* 0x0000040000007802 */ /* 0x000fe40000000f00 */
[----:B------:R-:W-:Y:S02]  /*7450*/  SHF.L.U32 R2, R3, 0x1f, RZ ;  /* 0x0000001f03027819 */ /* 0x000fe400000006ff */
[----:B0-----:R-:W-:-:S05]  /*7460*/  LEA R5, R5, R0, 0x18 ;  /* 0x0000000005057211 */ /* 0x001fca00078ec0ff */
[----:B------:R-:W-:-:S04]  /*7470*/  VIADD R5, R5, 0x18 ;  /* 0x0000001805057836 */ /* 0x000fc80000000000 */
[C---:B------:R-:W-:Y:S02]  /*7480*/  IMAD R7, R8.reuse, 0x8, R5 ;  /* 0x0000000808077824 */ /* 0x040fe400078e0205 */
[----:B------:R-:W-:Y:S02]  /*7490*/  VIADD R8, R8, 0x1 ;  /* 0x0000000108087836 */ /* 0x000fe40000000000 */
[----:B------:R-:W0:Y:S03]  /*74a0*/  SYNCS.PHASECHK.TRANS64.TRYWAIT P0, [R7+URZ], R2 ;  /* 0x00000002070075a7 */ /* 0x000e26000800017f */
[----:B------:R-:W-:-:S04]  /*74b0*/  ISETP.NE.AND P1, PT, R8, 0x3, PT ;  /* 0x000000030800780c */ /* 0x000fc80003f25270 */
[----:B------:R-:W-:Y:S02]  /*74c0*/  SEL R0, RZ, 0x1, P1 ;  /* 0x00000001ff007807 */ /* 0x000fe40000800000 */
[----:B------:R-:W-:Y:S02]  /*74d0*/  SEL R8, R8, RZ, P1 ;  /* 0x000000ff08087207 */ /* 0x000fe40000800000 */
[----:B------:R-:W-:-:S03]  /*74e0*/  LOP3.LUT R9, R3, R0, RZ, 0x3c, !PT ;  /* 0x0000000003097212 */ /* 0x000fc600078e3cff */
[----:B------:R-:W-:Y:S01]  /*74f0*/  IMAD R4, R8, 0x8, R5 ;  /* 0x0000000808047824 */ /* 0x000fe200078e0205 */
[----:B------:R-:W-:Y:S01]  /*7500*/  SHF.L.U32 R3, R9, 0x1f, RZ ;  /* 0x0000001f09037819 */ /* 0x000fe200000006ff */
[----:B0-----:R-:W-:Y:S06]  /*7510*/  @!P0 BRA `(.L_x_180) ;  /* 0x0000000000ec8947 */ /* 0x001fec0003800000 */
.L_x_192:
[----:B------:R-:W1:Y:S01]  /*7520*/  SYNCS.PHASECHK.TRANS64.TRYWAIT P0, [R4+URZ], R3 ;  /* 0x00000003040075a7 */ /* 0x000e62000800017f */
[----:B------:R-:W-:-:S05]  /*7530*/  VIADD R0, R8, 0x1 ;  /* 0x0000000108007836 */ /* 0x000fca0000000000 */
[----:B------:R-:W-:-:S04]  /*7540*/  ISETP.NE.AND P1, PT, R0, 0x3, PT ;  /* 0x000000030000780c */ /* 0x000fc80003f25270 */
[----:B0-----:R-:W-:Y:S02]  /*7550*/  SEL R2, RZ, 0x1, P1 ;  /* 0x00000001ff027807 */ /* 0x001fe40000800000 */
[----:B------:R-:W-:Y:S02]  /*7560*/  SEL R0, R0, RZ, P1 ;  /* 0x000000ff00007207 */ /* 0x000fe40000800000 */
[----:B------:R-:W-:Y:S01]  /*7570*/  LOP3.LUT R2, R9, R2, RZ, 0x3c, !PT ;  /* 0x0000000209027212 */ /* 0x000fe200078e3cff */
[----:B-1----:R-:W-:Y:S06]  /*7580*/  @!P0 BRA `(.L_x_181) ;  /* 0x0000000000e48947 */ /* 0x002fec0003800000 */
.L_x_193:
[----:B------:R-:W-:Y:S01]  /*7590*/  IMAD R5, R0, 0x8, R5 ;  /* 0x0000000800057824 */ /* 0x000fe200078e0205 */
[----:B------:R-:W-:-:S07]  /*75a0*/  SHF.L.U32 R0, R2, 0x1f, RZ ;  /* 0x0000001f02007819 */ /* 0x000fce00000006ff */
.L_x_182:
[----:B-1----:R1:W2:Y:S02]  /*75b0*/  SYNCS.PHASECHK.TRANS64.TRYWAIT P0, [R5+URZ], R0 ;  /* 0x00000000050075a7 */ /* 0x0022a4000800017f */
[----:B--2---:R-:W-:Y:S05]  /*75c0*/  @!P0 NANOSLEEP.SYNCS 0x989680 ;  /* 0x009896800000895d */ /* 0x004fea0003900000 */
[----:B------:R-:W2:Y:S02]  /*75d0*/  @!P0 SYNCS.PHASECHK.TRANS64 P0, [R5+URZ], R0 ;  /* 0x00000000050085a7 */ /* 0x000ea4000800007f */
[----:B--2---:R-:W-:Y:S05]  /*75e0*/  @!P0 BRA `(.L_x_182) ;  /* 0xfffffffc00f08947 */ /* 0x004fea000383ffff */
.L_x_178:
[----:B------:R-:W-:Y:S05]  /*75f0*/  BSYNC B0 ;  /* 0x0000000000007941 */ /* 0x000fea0003800000 */
.L_x_177:
[----:B------:R-:W-:Y:S05]  /*7600*/  EXIT ;  /* 0x000000000000794d */ /* 0x000fea0003800000 */
.L_x_15:
[----:B0-----:R-:W-:-:S04]  /*7610*/  IMAD.U32 R3, RZ, RZ, UR43 ;  /* 0x0000002bff037e24 */ /* 0x001fc8000f8e00ff */
[----:B------:R0:W1:Y:S03]  /*7620*/  SYNCS.PHASECHK.TRANS64.TRYWAIT P0, [R3+URZ+-0x8], R0 ;  /* 0xfffff800030075a7 */ /* 0x000066000800017f */
[----:B-1----:R-:W-:Y:S05]  /*7630*/  @!P0 NANOSLEEP.SYNCS 0x989680 ;  /* 0x009896800000895d */ /* 0x002fea0003900000 */
[----:B------:R-:W1:Y:S02]  /*7640*/  @!P0 SYNCS.PHASECHK.TRANS64 P0, [R3+URZ+-0x8], R0 ;  /* 0xfffff800030085a7 */ /* 0x000e64000800007f */
[----:B-1----:R-:W-:Y:S05]  /*7650*/  @!P0 BRA `(.L_x_15) ;  /* 0xfffffffc00ec8947 */ /* 0x002fea000383ffff */
[----:B------:R-:W-:Y:S05]  /*7660*/  BRA `(.L_x_183) ;  /* 0xffffff9c00b07947 */ /* 0x000fea000383ffff */
.L_x_20:
[----:B-1----:R1:W2:Y:S02]  /*7670*/  SYNCS.PHASECHK.TRANS64.TRYWAIT P1, [R3+URZ], R0 ;  /* 0x00000000030075a7 */ /* 0x0022a4000802017f */
[----:B--2---:R-:W-:Y:S05]  /*7680*/  @!P1 NANOSLEEP.SYNCS 0x989680 ;  /* 0x009896800000995d */ /* 0x004fea0003900000 */
[----:B------:R-:W2:Y:S02]  /*7690*/  @!P1 SYNCS.PHASECHK.TRANS64 P1, [R3+URZ], R0 ;  /* 0x00000000030095a7 */ /* 0x000ea4000802007f */
[----:B--2---:R-:W-:Y:S05]  /*76a0*/  @!P1 BRA `(.L_x_20) ;  /* 0xfffffffc00f09947 */ /* 0x004fea000383ffff */
[----:B------:R-:W-:Y:S05]  /*76b0*/  BRA `(.L_x_19) ;  /* 0xffffffa000247947 */ /* 0x000fea000383ffff */
.L_x_25:
[----:B-1----:R-:W-:-:S04]  /*76c0*/  IMAD.U32 R4, RZ, RZ, UR4 ;  /* 0x00000004ff047e24 */ /* 0x002fc8000f8e00ff */
[----:B------:R1:W2:Y:S03]  /*76d0*/  SYNCS.PHASECHK.TRANS64.TRYWAIT P1, [R4+URZ], R3 ;  /* 0x00000003040075a7 */ /* 0x0002a6000802017f */
[----:B--2---:R-:W-:Y:S05]  /*76e0*/  @!P1 NANOSLEEP.SYNCS 0x989680 ;  /* 0x009896800000995d */ /* 0x004fea0003900000 */
[----:B------:R-:W2:Y:S02]  /*76f0*/  @!P1 SYNCS.PHASECHK.TRANS64 P1, [R4+URZ], R3 ;  /* 0x00000003040095a7 */ /* 0x000ea4000802007f */
[----:B--2---:R-:W-:Y:S05]  /*7700*/  @!P1 BRA `(.L_x_25) ;  /* 0xfffffffc00ec9947 */ /* 0x004fea000383ffff */
[----:B------:R-:W-:Y:S05]  /*7710*/  BRA `(.L_x_24) ;  /* 0xffffffa000f47947 */ /* 0x000fea000383ffff */
.L_x_31:
[----:B0-----:R-:W-:-:S04]  /*7720*/  IMAD.U32 R3, RZ, RZ, UR43 ;  /* 0x0000002bff037e24 */ /* 0x001fc8000f8e00ff */
[----:B------:R0:W1:Y:S03]  /*7730*/  SYNCS.PHASECHK.TRANS64.TRYWAIT P0, [R3+URZ+0x8], R0 ;  /* 0x00000800030075a7 */ /* 0x000066000800017f */
[----:B-1----:R-:W-:Y:S05]  /*7740*/  @!P0 NANOSLEEP.SYNCS 0x989680 ;  /* 0x009896800000895d */ /* 0x002fea0003900000 */
[----:B------:R-:W1:Y:S02]  /*7750*/  @!P0 SYNCS.PHASECHK.TRANS64 P0, [R3+URZ+0x8], R0 ;  /* 0x00000800030085a7 */ /* 0x000e64000800007f */
[----:B-1----:R-:W-:Y:S05]  /*7760*/  @!P0 BRA `(.L_x_31) ;  /* 0xfffffffc00ec8947 */ /* 0x002fea000383ffff */
[----:B------:R-:W-:Y:S05]  /*7770*/  BRA `(.L_x_184) ;  /* 0xffffffa800207947 */ /* 0x000fea000383ffff */
.L_x_164:
[----:B------:R-:W-:Y:S01]  /*7780*/  BSSY B1, `(.L_x_185) ;  /* 0x0000006000017945 */ /* 0x000fe20003800000 */
[----:B------:R-:W-:-:S07]  /*7790*/  IMAD.MOV.U32 R15, RZ, RZ, -0x1 ;  /* 0xffffffffff0f7424 */ /* 0x000fce00078e00ff */
[----:B-----5:R-:W-:Y:S05]  /*77a0*/  WARPSYNC.COLLECTIVE R15, `(.L_x_186) ;  /* 0x000000000f0c7348 */ /* 0x020fea0003c00000 */
[----:B------:R-:W-:Y:S02]  /*77b0*/  ELECT P6, UR62, PT ;  /* 0x00000000003e782f */ /* 0x000fe400038c0000 */
[----:B------:R-:W-:Y:S01]  /*77c0*/  MOV R14, UR62 ;  /* 0x0000003e000e7c02 */ /* 0x000fe20008000f00 */
[----:B-----5:R-:W-:Y:S10]  /*77d0*/  ENDCOLLECTIVE ;  /* 0x000000000000791b */ /* 0x020ff40003800000 */
.L_x_186:
[----:B------:R-:W-:Y:S05]  /*77e0*/  BSYNC B1 ;  /* 0x0000000000017941 */ /* 0x000fea0003800000 */
.L_x_185:
[----:B------:R-:W-:Y:S05]  /*77f0*/  BRA `(.L_x_187) ;  /* 0xfffffff000307947 */ /* 0x000fea000383ffff */
.L_x_167:
[----:B-1----:R1:W2:Y:S02]  /*7800*/  SYNCS.PHASECHK.TRANS64.TRYWAIT P1, [R11+URZ+0x18], R6 ;  /* 0x000018060b0075a7 */ /* 0x0022a4000802017f */
[----:B--2---:R-:W-:Y:S05]  /*7810*/  @!P1 NANOSLEEP.SYNCS 0x989680 ;  /* 0x009896800000995d */ /* 0x004fea0003900000 */
[----:B------:R-:W2:Y:S02]  /*7820*/  @!P1 SYNCS.PHASECHK.TRANS64 P1, [R11+URZ+0x18], R6 ;  /* 0x000018060b0095a7 */ /* 0x000ea4000802007f */
[----:B--2---:R-:W-:Y:S05]  /*7830*/  @!P1 BRA `(.L_x_167) ;  /* 0xfffffffc00f09947 */ /* 0x004fea000383ffff */
[----:B------:R-:W-:Y:S05]  /*7840*/  BRA `(.L_x_188) ;  /* 0xfffffff000647947 */ /* 0x000fea000383ffff */
.L_x_176:
[----:B------:R-:W-:Y:S01]  /*7850*/  BSSY B0, `(.L_x_189) ;  /* 0x0000006000007945 */ /* 0x000fe20003800000 */
[----:B------:R-:W-:-:S07]  /*7860*/  IMAD.MOV.U32 R15, RZ, RZ, -0x1 ;  /* 0xffffffffff0f7424 */ /* 0x000fce00078e00ff */
[----:B-----5:R-:W-:Y:S05]  /*7870*/  WARPSYNC.COLLECTIVE R15, `(.L_x_190) ;  /* 0x000000000f0c7348 */ /* 0x020fea0003c00000 */
[----:B------:R-:W-:Y:S02]  /*7880*/  ELECT P6, UR62, PT ;  /* 0x00000000003e782f */ /* 0x000fe400038c0000 */
[----:B------:R-:W-:Y:S01]  /*7890*/  MOV R14, UR62 ;  /* 0x0000003e000e7c02 */ /* 0x000fe20008000f00 */
[----:B-----5:R-:W-:Y:S10]  /*78a0*/  ENDCOLLECTIVE ;  /* 0x000000000000791b */ /* 0x020ff40003800000 */
.L_x_190:
[----:B------:R-:W-:Y:S05]  /*78b0*/  BSYNC B0 ;  /* 0x0000000000007941 */ /* 0x000fea0003800000 */
.L_x_189:
[----:B------:R-:W-:Y:S05]  /*78c0*/  BRA `(.L_x_191) ;  /* 0xfffffff800c07947 */ /* 0x000fea000383ffff */
.L_x_180:
[----:B0-----:R0:W1:Y:S02]  /*78d0*/  SYNCS.PHASECHK.TRANS64.TRYWAIT P0, [R7+URZ], R2 ;  /* 0x00000002070075a7 */ /* 0x001064000800017f */
[----:B-1----:R-:W-:Y:S05]  /*78e0*/  @!P0 NANOSLEEP.SYNCS 0x989680 ;  /* 0x009896800000895d */ /* 0x002fea0003900000 */
[----:B------:R-:W1:Y:S02]  /*78f0*/  @!P0 SYNCS.PHASECHK.TRANS64 P0, [R7+URZ], R2 ;  /* 0x00000002070085a7 */ /* 0x000e64000800007f */
[----:B-1----:R-:W-:Y:S05]  /*7900*/  @!P0 BRA `(.L_x_180) ;  /* 0xfffffffc00f08947 */ /* 0x002fea000383ffff */
[----:B------:R-:W-:Y:S05]  /*7910*/  BRA `(.L_x_192) ;  /* 0xfffffffc00007947 */ /* 0x000fea000383ffff */
.L_x_181:
[----:B0-----:R0:W1:Y:S02]  /*7920*/  SYNCS.PHASECHK.TRANS64.TRYWAIT P0, [R4+URZ], R3 ;  /* 0x00000003040075a7 */ /* 0x001064000800017f */
[----:B-1----:R-:W-:Y:S05]  /*7930*/  @!P0 NANOSLEEP.SYNCS 0x989680 ;  /* 0x009896800000895d */ /* 0x002fea0003900000 */
[----:B------:R-:W1:Y:S02]  /*7940*/  @!P0 SYNCS.PHASECHK.TRANS64 P0, [R4+URZ], R3 ;  /* 0x00000003040085a7 */ /* 0x000e64000800007f */
[----:B-1----:R-:W-:Y:S05]  /*7950*/  @!P0 BRA `(.L_x_181) ;  /* 0xfffffffc00f08947 */ /* 0x002fea000383ffff */
[----:B------:R-:W-:Y:S05]  /*7960*/  BRA `(.L_x_193) ;  /* 0xfffffffc00087947 */ /* 0x000fea000383ffff */
.L_x_194:
[----:B------:R-:W-:-:S00]  /*7970*/  BRA `(.L_x_194) ;  /* 0xfffffffc00fc7947 */ /* 0x000fc0000383ffff */
[----:B------:R-:W-:-:S00]  /*7980*/  NOP ;  /* 0x0000000000007918 */ /* 0x000fc00000000000 */
[----:B------:R-:W-:-:S00]  /*7990*/  NOP ;  /* 0x0000000000007918 */ /* 0x000fc00000000000 */
[----:B------:R-:W-:-:S00]  /*79a0*/  NOP ;  /* 0x0000000000007918 */ /* 0x000fc00000000000 */
[----:B------:R-:W-:-:S00]  /*79b0*/  NOP ;  /* 0x0000000000007918 */ /* 0x000fc00000000000 */
[----:B------:R-:W-:-:S00]  /*79c0*/  NOP ;  /* 0x0000000000007918 */ /* 0x000fc00000000000 */
[----:B------:R-:W-:-:S00]  /*79d0*/  NOP ;  /* 0x0000000000007918 */ /* 0x000fc00000000000 */
[----:B------:R-:W-:-:S00]  /*79e0*/  NOP ;  /* 0x0000000000007918 */ /* 0x000fc00000000000 */
[----:B------:R-:W-:-:S00]  /*79f0*/  NOP ;  /* 0x0000000000007918 */ /* 0x000fc00000000000 */
.L_x_195:


//--------------------- .nv.global.init           --------------------------
	.section	.nv.global.init,"aw",@progbits
.nv.global.init:
	.type		$str$22,@object
	.size		$str$22,($str$23 - $str$22)
$str$22:
        /*0000*/ 	.byte	0x6b, 0x5f, 0x74, 0x69, 0x6c, 0x65, 0x5f, 0x63, 0x6f, 0x75, 0x6e, 0x74, 0x20, 0x3e, 0x3d, 0x20
        /*0010*/ 	.byte	0x31, 0x00
	.type		$str$23,@object
	.size		$str$23,(__unnamed_1 - $str$23)
$str$23:
        /*0012*/ 	.byte	0x2f, 0x74, 0x6d, 0x70, 0x2f, 0x63, 0x75, 0x74, 0x6c, 0x61, 0x73, 0x73, 0x5f, 0x73, 0x77, 0x65
        /*0022*/ 	.byte	0x65, 0x70, 0x5f, 0x73, 0x72, 0x63, 0x2f, 0x69, 0x6e, 0x63, 0x6c, 0x75, 0x64, 0x65, 0x2f, 0x63
        /*0032*/ 	.byte	0x75, 0x74, 0x6c, 0x61, 0x73, 0x73, 0x2f, 0x67, 0x65, 0x6d, 0x6d, 0x2f, 0x63, 0x6f, 0x6c, 0x6c
        /*0042*/ 	.byte	0x65, 0x63, 0x74, 0x69, 0x76, 0x65, 0x2f, 0x73, 0x6d, 0x39, 0x30, 0x5f, 0x6d, 0x6d, 0x61, 0x5f
        /*0052*/ 	.byte	0x74, 0x6d, 0x61, 0x5f, 0x67, 0x6d, 0x6d, 0x61, 0x5f, 0x73, 0x73, 0x5f, 0x77, 0x61, 0x72, 0x70
        /*0062*/ 	.byte	0x73, 0x70, 0x65, 0x63, 0x69, 0x61, 0x6c, 0x69, 0x7a, 0x65, 0x64, 0x2e, 0x68, 0x70, 0x70, 0x00
	.type		__unnamed_1,@object
	.size		__unnamed_1,(.L_0 - __unnamed_1)
__unnamed_1:
        /*0072*/ 	.byte	0x76, 0x6f, 0x69, 0x64, 0x20, 0x63, 0x75, 0x74, 0x6c, 0x61, 0x73, 0x73, 0x3a, 0x3a, 0x67, 0x65
        /* <DEDUP_REMOVED lines=176> */
        /*0b82*/ 	.byte	0x3a, 0x69, 0x64, 0x65, 0x6e, 0x74, 0x69, 0x74, 0x79, 0x5d, 0x00
.L_0:


//--------------------- .nv.shared._ZN7cutlass13device_kernelINS_4gemm6kernel13GemmUniversalIN4cute5tupleIJiiiiEEENS1_10collective13CollectiveMmaINS1_34MainloopSm90TmaGmmaWarpSpecializedILi3ENS5_IJNS4_1CILi1EEESB_SB_EEENS1_32KernelTmaWarpSpecializedPingpongEEENS5_IJNSA_ILi64EEENSA_ILi128EEENSA_ILi32EEEEEENS_10tfloat32_tENS5_IJlSB_lEEESJ_SK_NS4_8TiledMMAINS4_8MMA_AtomIJNS4_4SM904GMMA30MMA_64x128x8_F32TF32TF32_SS_TNILNSO_7ScaleInE1ELSQ_1EEEEEENS4_6LayoutISC_NS5_IJNSA_ILi0EEESU_SU_EEEEENS5_IJNS4_10UnderscoreESX_SX_EEEEENS4_13SM90_TMA_LOADENS4_14ComposedLayoutINS4_7SwizzleILi3ELi4ELi3EEENS4_18smem_ptr_flag_bitsILi32EEENST_INS5_IJNSA_ILi8EEESH_EEENS5_IJSH_SB_EEEEEEEvNS4_8identityES10_S1A_vS1B_EENS_8epilogue10collective6detail29Sm90TmaWarpSpecializedAdapterINS1E_15DefaultEpilogueISJ_SK_SK_NS1D_6thread17LinearCombinationISJ_Li1EffLNS1I_9ScaleType4KindE0ELNS_15FloatRoundStyleE2ESJ_EENS1_15EpilogueDefaultEEEEEvvEEEEvNT_6ParamsE --------------------------
	.section	.nv.shared._ZN7cutlass13device_kernelINS_4gemm6kernel13GemmUniversalIN4cute5tupleIJiiiiEEENS1_10collective13CollectiveMmaINS1_34MainloopSm90TmaGmmaWarpSpecializedILi3ENS5_IJNS4_1CILi1EEESB_SB_EEENS1_32KernelTmaWarpSpecializedPingpongEEENS5_IJNSA_ILi64EEENSA_ILi128EEENSA_ILi32EEEEEENS_10tfloat32_tENS5_IJlSB_lEEESJ_SK_NS4_8TiledMMAINS4_8MMA_AtomIJNS4_4SM904GMMA30MMA_64x128x8_F32TF32TF32_SS_TNILNSO_7ScaleInE1ELSQ_1EEEEEENS4_6LayoutISC_NS5_IJNSA_ILi0EEESU_SU_EEEEENS5_IJNS4_10UnderscoreESX_SX_EEEEENS4_13SM90_TMA_LOADENS4_14ComposedLayoutINS4_7SwizzleILi3ELi4ELi3EEENS4_18smem_ptr_flag_bitsILi32EEENST_INS5_IJNSA_ILi8EEESH_EEENS5_IJSH_SB_EEEEEEEvNS4_8identityES10_S1A_vS1B_EENS_8epilogue10collective6detail29Sm90TmaWarpSpecializedAdapterINS1E_15DefaultEpilogueISJ_SK_SK_NS1D_6thread17LinearCombinationISJ_Li1EffLNS1I_9ScaleType4KindE0ELNS_15FloatRoundStyleE2ESJ_EENS1_15EpilogueDefaultEEEEEvvEEEEvNT_6ParamsE,"aw",@nobits
	.sectionflags	@""
	.align	16
	.zero		1024


//--------------------- .nv.shared.reserved.0     --------------------------
	.section	.nv.shared.reserved.0,"aw",@nobits
	.weak		__nv_reservedSMEM_offset_0_alias
	.size		__nv_reservedSMEM_offset_0_alias, 0, 0
	.other		__nv_reservedSMEM_offset_0_alias,@"STO_CUDA_RESERVED_SHARED STV_DEFAULT"
__nv_reservedSMEM_offset_0_alias:
	.zero		0


//--------------------- .nv.global                --------------------------
	.section	.nv.global,"aw",@nobits
.nv.global:
	.type		_ZN40_INTERNAL_42e81f3b_4_k_cu_5a4d4c0a_205484cute1_E,@object
	.size		_ZN40_INTERNAL_42e81f3b_4_k_cu_5a4d4c0a_205484cute1_E,(_ZN40_INTERNAL_42e81f3b_4_k_cu_5a4d4c0a_205484cuda3std3__45__cpo6cbeginE - _ZN40_INTERNAL_42e81f3b_4_k_cu_5a4d4c0a_205484cute1_E)
_ZN40_INTERNAL_42e81f3b_4_k_cu_5a4d4c0a_205484cute1_E:
	.zero		1
	.type		_ZN40_INTERNAL_42e81f3b_4_k_cu_5a4d4c0a_205484cuda3std3__45__cpo6cbeginE,@object
	.size		_ZN40_INTERNAL_42e81f3b_4_k_cu_5a4d4c0a_205484cuda3std3__45__cpo6cbeginE,(_ZN40_INTERNAL_42e81f3b_4_k_cu_5a4d4c0a_205484cuda3std3__48in_placeE - _ZN40_INTERNAL_42e81f3b_4_k_cu_5a4d4c0a_205484cuda3std3__45__cpo6cbeginE)
_ZN40_INTERNAL_42e81f3b_4_k_cu_5a4d4c0a_205484cuda3std3__45__cpo6cbeginE:
	.zero		1
	.type		_ZN40_INTERNAL_42e81f3b_4_k_cu_5a4d4c0a_205484cuda3std3__48in_placeE,@object
	.size		_ZN40_INTERNAL_42e81f3b_4_k_cu_5a4d4c0a_205484cuda3std3__48in_placeE,(_ZN40_INTERNAL_42e81f3b_4_k_cu_5a4d4c0a_205484cuda3std6ranges3__45__cpo9iter_moveE - _ZN40_INTERNAL_42e81f3b_4_k_cu_5a4d4c0a_205484cuda3std3__48in_placeE)
_ZN40_INTERNAL_42e81f3b_4_k_cu_5a4d4c0a_205484cuda3std3__48in_placeE:
	.zero		1
	.type		_ZN40_INTERNAL_42e81f3b_4_k_cu_5a4d4c0a_205484cuda3std6ranges3__45__cpo9iter_moveE,@object
	.size		_ZN40_INTERNAL_42e81f3b_4_k_cu_5a4d4c0a_205484cuda3std6ranges3__45__cpo9iter_moveE,(_ZN40_INTERNAL_42e81f3b_4_k_cu_5a4d4c0a_205484cuda3std3__45__cpo5beginE - _ZN40_INTERNAL_42e81f3b_4_k_cu_5a4d4c0a_205484cuda3std6ranges3__45__cpo9iter_moveE)
_ZN40_INTERNAL_42e81f3b_4_k_cu_5a4d4c0a_205484cuda3std6ranges3__45__cpo9iter_moveE:
	.zero		1
	.type		_ZN40_INTERNAL_42e81f3b_4_k_cu_5a4d4c0a_205484cuda3std3__45__cpo5beginE,@object
	.size		_ZN40_INTERNAL_42e81f3b_4_k_cu_5a4d4c0a_205484cuda3std3__45__cpo5beginE,(_ZN40_INTERNAL_42e81f3b_4_k_cu_5a4d4c0a_205484cuda3std3__442_GLOBAL__N__42e81f3b_4_k_cu_5a4d4c0a_205486ignoreE - _ZN40_INTERNAL_42e81f3b_4_k_cu_5a4d4c0a_205484cuda3std3__45__cpo5beginE)
_ZN40_INTERNAL_42e81f3b_4_k_cu_5a4d4c0a_205484cuda3std3__45__cpo5beginE:
	.zero		1
	.type		_ZN40_INTERNAL_42e81f3b_4_k_cu_5a4d4c0a_205484cuda3std3__442_GLOBAL__N__42e81f3b_4_k_cu_5a4d4c0a_205486ignoreE,@object
	.size		_ZN40_INTERNAL_42e81f3b_4_k_cu_5a4d4c0a_205484cuda3std3__442_GLOBAL__N__42e81f3b_4_k_cu_5a4d4c0a_205486ignoreE,(_ZN40_INTERNAL_42e81f3b_4_k_cu_5a4d4c0a_205484cute7productE - _ZN40_INTERNAL_42e81f3b_4_k_cu_5a4d4c0a_205484cuda3std3__442_GLOBAL__N__42e81f3b_4_k_cu_5a4d4c0a_205486ignoreE)
_ZN40_INTERNAL_42e81f3b_4_k_cu_5a4d4c0a_205484cuda3std3__442_GLOBAL__N__42e81f3b_4_k_cu_5a4d4c0a_205486ignoreE:
	.zero		1
	.type		_ZN40_INTERNAL_42e81f3b_4_k_cu_5a4d4c0a_205484cute7productE,@object
	.size		_ZN40_INTERNAL_42e81f3b_4_k_cu_5a4d4c0a_205484cute7productE,(_ZN40_INTERNAL_42e81f3b_4_k_cu_5a4d4c0a_205484cuda3std3__45__cpo3endE - _ZN40_INTERNAL_42e81f3b_4_k_cu_5a4d4c0a_205484cute7productE)
_ZN40_INTERNAL_42e81f3b_4_k_cu_5a4d4c0a_205484cute7productE:
	.zero		1
	.type		_ZN40_INTERNAL_42e81f3b_4_k_cu_5a4d4c0a_205484cuda3std3__45__cpo3endE,@object
	.size		_ZN40_INTERNAL_42e81f3b_4_k_cu_5a4d4c0a_205484cuda3std3__45__cpo3endE,(_ZN40_INTERNAL_42e81f3b_4_k_cu_5a4d4c0a_205484cuda3std3__419piecewise_constructE - _ZN40_INTERNAL_42e81f3b_4_k_cu_5a4d4c0a_205484cuda3std3__45__cpo3endE)
_ZN40_INTERNAL_42e81f3b_4_k_cu_5a4d4c0a_205484cuda3std3__45__cpo3endE:
	.zero		1
	.type		_ZN40_INTERNAL_42e81f3b_4_k_cu_5a4d4c0a_205484cuda3std3__419piecewise_constructE,@object
	.size		_ZN40_INTERNAL_42e81f3b_4_k_cu_5a4d4c0a_205484cuda3std3__419piecewise_constructE,(_ZN40_INTERNAL_42e81f3b_4_k_cu_5a4d4c0a_205484cuda3std3__45__cpo4cendE - _ZN40_INTERNAL_42e81f3b_4_k_cu_5a4d4c0a_205484cuda3std3__419piecewise_constructE)
_ZN40_INTERNAL_42e81f3b_4_k_cu_5a4d4c0a_205484cuda3std3__419piecewise_constructE:
	.zero		1
	.type		_ZN40_INTERNAL_42e81f3b_4_k_cu_5a4d4c0a_205484cuda3std3__45__cpo4cendE,@object
	.size		_ZN40_INTERNAL_42e81f3b_4_k_cu_5a4d4c0a_205484cuda3std3__45__cpo4cendE,(_ZN40_INTERNAL_42e81f3b_4_k_cu_5a4d4c0a_205484cuda3std6ranges3__45__cpo4swapE - _ZN40_INTERNAL_42e81f3b_4_k_cu_5a4d4c0a_205484cuda3std3__45__cpo4cendE)
_ZN40_INTERNAL_42e81f3b_4_k_cu_5a4d4c0a_205484cuda3std3__45__cpo4cendE:
	.zero		1
	.type		_ZN40_INTERNAL_42e81f3b_4_k_cu_5a4d4c0a_205484cuda3std6ranges3__45__cpo4swapE,@object
	.size		_ZN40_INTERNAL_42e81f3b_4_k_cu_5a4d4c0a_205484cuda3std6ranges3__45__cpo4swapE,(.L_8 - _ZN40_INTERNAL_42e81f3b_4_k_cu_5a4d4c0a_205484cuda3std6ranges3__45__cpo4swapE)
_ZN40_INTERNAL_42e81f3b_4_k_cu_5a4d4c0a_205484cuda3std6ranges3__45__cpo4swapE:
	.zero		1
.L_8:


//--------------------- .nv.constant0._ZN7cutlass13device_kernelINS_4gemm6kernel13GemmUniversalIN4cute5tupleIJiiiiEEENS1_10collective13CollectiveMmaINS1_34MainloopSm90TmaGmmaWarpSpecializedILi3ENS5_IJNS4_1CILi1EEESB_SB_EEENS1_32KernelTmaWarpSpecializedPingpongEEENS5_IJNSA_ILi64EEENSA_ILi128EEENSA_ILi32EEEEEENS_10tfloat32_tENS5_IJlSB_lEEESJ_SK_NS4_8TiledMMAINS4_8MMA_AtomIJNS4_4SM904GMMA30MMA_64x128x8_F32TF32TF32_SS_TNILNSO_7ScaleInE1ELSQ_1EEEEEENS4_6LayoutISC_NS5_IJNSA_ILi0EEESU_SU_EEEEENS5_IJNS4_10UnderscoreESX_SX_EEEEENS4_13SM90_TMA_LOADENS4_14ComposedLayoutINS4_7SwizzleILi3ELi4ELi3EEENS4_18smem_ptr_flag_bitsILi32EEENST_INS5_IJNSA_ILi8EEESH_EEENS5_IJSH_SB_EEEEEEEvNS4_8identityES10_S1A_vS1B_EENS_8epilogue10collective6detail29Sm90TmaWarpSpecializedAdapterINS1E_15DefaultEpilogueISJ_SK_SK_NS1D_6thread17LinearCombinationISJ_Li1EffLNS1I_9ScaleType4KindE0ELNS_15FloatRoundStyleE2ESJ_EENS1_15EpilogueDefaultEEEEEvvEEEEvNT_6ParamsE --------------------------
	.section	.nv.constant0._ZN7cutlass13device_kernelINS_4gemm6kernel13GemmUniversalIN4cute5tupleIJiiiiEEENS1_10collective13CollectiveMmaINS1_34MainloopSm90TmaGmmaWarpSpecializedILi3ENS5_IJNS4_1CILi1EEESB_SB_EEENS1_32KernelTmaWarpSpecializedPingpongEEENS5_IJNSA_ILi64EEENSA_ILi128EEENSA_ILi32EEEEEENS_10tfloat32_tENS5_IJlSB_lEEESJ_SK_NS4_8TiledMMAINS4_8MMA_AtomIJNS4_4SM904GMMA30MMA_64x128x8_F32TF32TF32_SS_TNILNSO_7ScaleInE1ELSQ_1EEEEEENS4_6LayoutISC_NS5_IJNSA_ILi0EEESU_SU_EEEEENS5_IJNS4_10UnderscoreESX_SX_EEEEENS4_13SM90_TMA_LOADENS4_14ComposedLayoutINS4_7SwizzleILi3ELi4ELi3EEENS4_18smem_ptr_flag_bitsILi32EEENST_INS5_IJNSA_ILi8EEESH_EEENS5_IJSH_SB_EEEEEEEvNS4_8identityES10_S1A_vS1B_EENS_8epilogue10collective6detail29Sm90TmaWarpSpecializedAdapterINS1E_15DefaultEpilogueISJ_SK_SK_NS1D_6thread17LinearCombinationISJ_Li1EffLNS1I_9ScaleType4KindE0ELNS_15FloatRoundStyleE2ESJ_EENS1_15EpilogueDefaultEEEEEvvEEEEvNT_6ParamsE,"a",@progbits
	.sectionflags	@""
	.align	4
.nv.constant0._ZN7cutlass13device_kernelINS_4gemm6kernel13GemmUniversalIN4cute5tupleIJiiiiEEENS1_10collective13CollectiveMmaINS1_34MainloopSm90TmaGmmaWarpSpecializedILi3ENS5_IJNS4_1CILi1EEESB_SB_EEENS1_32KernelTmaWarpSpecializedPingpongEEENS5_IJNSA_ILi64EEENSA_ILi128EEENSA_ILi32EEEEEENS_10tfloat32_tENS5_IJlSB_lEEESJ_SK_NS4_8TiledMMAINS4_8MMA_AtomIJNS4_4SM904GMMA30MMA_64x128x8_F32TF32TF32_SS_TNILNSO_7ScaleInE1ELSQ_1EEEEEENS4_6LayoutISC_NS5_IJNSA_ILi0EEESU_SU_EEEEENS5_IJNS4_10UnderscoreESX_SX_EEEEENS4_13SM90_TMA_LOADENS4_14ComposedLayoutINS4_7SwizzleILi3ELi4ELi3EEENS4_18smem_ptr_flag_bitsILi32EEENST_INS5_IJNSA_ILi8EEESH_EEENS5_IJSH_SB_EEEEEEEvNS4_8identityES10_S1A_vS1B_EENS_8epilogue10collective6detail29Sm90TmaWarpSpecializedAdapterINS1E_15DefaultEpilogueISJ_SK_SK_NS1D_6thread17LinearCombinationISJ_Li1EffLNS1I_9ScaleType4KindE0ELNS_15FloatRoundStyleE2ESJ_EENS1_15EpilogueDefaultEEEEEvvEEEEvNT_6ParamsE:
	.zero		1664


//--------------------- SYMBOLS --------------------------

	.type		.nv.reservedSmem.offset0,@object
	.size		.nv.reservedSmem.offset0,0x4
	.type		__assertfail,@function
